//
// Generated by NVIDIA NVVM Compiler
//
// Compiler Build ID: CL-36424714
// Cuda compilation tools, release 13.0, V13.0.88
// Based on NVVM 20.0.0
//

.version 9.0
.target sm_100
.address_size 64

	// .globl	_Z5zero_Pfi

.visible .entry _Z5zero_Pfi(
	.param .u64 .ptr .align 1 _Z5zero_Pfi_param_0,
	.param .u32 _Z5zero_Pfi_param_1
)
{
	.reg .pred 	%p<2>;
	.reg .b32 	%r<7>;
	.reg .b64 	%rd<5>;

	ld.param.u64 	%rd1, [_Z5zero_Pfi_param_0];
	ld.param.u32 	%r2, [_Z5zero_Pfi_param_1];
	mov.u32 	%r3, %ctaid.x;
	mov.u32 	%r4, %ntid.x;
	mov.u32 	%r5, %tid.x;
	mad.lo.s32 	%r1, %r3, %r4, %r5;
	setp.ge.s32 	%p1, %r1, %r2;
	@%p1 bra 	$L__BB0_2;
	cvta.to.global.u64 	%rd2, %rd1;
	mul.wide.s32 	%rd3, %r1, 4;
	add.s64 	%rd4, %rd2, %rd3;
	mov.b32 	%r6, 0;
	st.global.u32 	[%rd4], %r6;
$L__BB0_2:
	ret;

}
	// .globl	_Z4mul_Pffi
.visible .entry _Z4mul_Pffi(
	.param .u64 .ptr .align 1 _Z4mul_Pffi_param_0,
	.param .f32 _Z4mul_Pffi_param_1,
	.param .u32 _Z4mul_Pffi_param_2
)
{
	.reg .pred 	%p<2>;
	.reg .b32 	%r<6>;
	.reg .b32 	%f<4>;
	.reg .b64 	%rd<5>;

	ld.param.u64 	%rd1, [_Z4mul_Pffi_param_0];
	ld.param.f32 	%f1, [_Z4mul_Pffi_param_1];
	ld.param.u32 	%r2, [_Z4mul_Pffi_param_2];
	mov.u32 	%r3, %ctaid.x;
	mov.u32 	%r4, %ntid.x;
	mov.u32 	%r5, %tid.x;
	mad.lo.s32 	%r1, %r3, %r4, %r5;
	setp.ge.s32 	%p1, %r1, %r2;
	@%p1 bra 	$L__BB1_2;
	cvta.to.global.u64 	%rd2, %rd1;
	mul.wide.s32 	%rd3, %r1, 4;
	add.s64 	%rd4, %rd2, %rd3;
	ld.global.f32 	%f2, [%rd4];
	mul.f32 	%f3, %f1, %f2;
	st.global.f32 	[%rd4], %f3;
$L__BB1_2:
	ret;

}
	// .globl	_Z9rgb2gray_PhPfi
.visible .entry _Z9rgb2gray_PhPfi(
	.param .u64 .ptr .align 1 _Z9rgb2gray_PhPfi_param_0,
	.param .u64 .ptr .align 1 _Z9rgb2gray_PhPfi_param_1,
	.param .u32 _Z9rgb2gray_PhPfi_param_2
)
{
	.reg .pred 	%p<2>;
	.reg .b16 	%rs<4>;
	.reg .b32 	%r<7>;
	.reg .b32 	%f<2>;
	.reg .b64 	%rd<9>;
	.reg .b64 	%fd<7>;

	ld.param.u64 	%rd1, [_Z9rgb2gray_PhPfi_param_0];
	ld.param.u64 	%rd2, [_Z9rgb2gray_PhPfi_param_1];
	ld.param.u32 	%r2, [_Z9rgb2gray_PhPfi_param_2];
	mov.u32 	%r3, %ctaid.x;
	mov.u32 	%r4, %ntid.x;
	mov.u32 	%r5, %tid.x;
	mad.lo.s32 	%r1, %r3, %r4, %r5;
	setp.ge.s32 	%p1, %r1, %r2;
	@%p1 bra 	$L__BB2_2;
	cvta.to.global.u64 	%rd3, %rd1;
	cvta.to.global.u64 	%rd4, %rd2;
	shl.b32 	%r6, %r1, 2;
	cvt.s64.s32 	%rd5, %r6;
	add.s64 	%rd6, %rd3, %rd5;
	ld.global.u8 	%rs1, [%rd6];
	ld.global.u8 	%rs2, [%rd6+1];
	ld.global.u8 	%rs3, [%rd6+2];
	cvt.rn.f64.u16 	%fd1, %rs3;
	mul.f64 	%fd2, %fd1, 0d3FD322D0E5604189;
	cvt.rn.f64.u16 	%fd3, %rs2;
	fma.rn.f64 	%fd4, %fd3, 0d3FE2C8B439581062, %fd2;
	cvt.rn.f64.u16 	%fd5, %rs1;
	fma.rn.f64 	%fd6, %fd5, 0d3FBD2F1A9FBE76C9, %fd4;
	cvt.rn.f32.f64 	%f1, %fd6;
	mul.wide.s32 	%rd7, %r1, 4;
	add.s64 	%rd8, %rd4, %rd7;
	st.global.f32 	[%rd8], %f1;
$L__BB2_2:
	ret;

}
	// .globl	_Z13gray2display_PfPhi
.visible .entry _Z13gray2display_PfPhi(
	.param .u64 .ptr .align 1 _Z13gray2display_PfPhi_param_0,
	.param .u64 .ptr .align 1 _Z13gray2display_PfPhi_param_1,
	.param .u32 _Z13gray2display_PfPhi_param_2
)
{
	.reg .pred 	%p<2>;
	.reg .b16 	%rs<2>;
	.reg .b32 	%r<10>;
	.reg .b32 	%f<4>;
	.reg .b64 	%rd<9>;

	ld.param.u64 	%rd1, [_Z13gray2display_PfPhi_param_0];
	ld.param.u64 	%rd2, [_Z13gray2display_PfPhi_param_1];
	ld.param.u32 	%r2, [_Z13gray2display_PfPhi_param_2];
	mov.u32 	%r3, %ctaid.x;
	mov.u32 	%r4, %ntid.x;
	mov.u32 	%r5, %tid.x;
	mad.lo.s32 	%r1, %r3, %r4, %r5;
	setp.ge.s32 	%p1, %r1, %r2;
	@%p1 bra 	$L__BB3_2;
	cvta.to.global.u64 	%rd3, %rd1;
	cvta.to.global.u64 	%rd4, %rd2;
	mul.wide.s32 	%rd5, %r1, 4;
	add.s64 	%rd6, %rd3, %rd5;
	ld.global.f32 	%f1, [%rd6];
	cvt.rzi.u32.f32 	%r6, %f1;
	shl.b32 	%r7, %r1, 2;
	cvt.s64.s32 	%rd7, %r7;
	add.s64 	%rd8, %rd4, %rd7;
	st.global.u8 	[%rd8], %r6;
	ld.global.f32 	%f2, [%rd6];
	cvt.rzi.u32.f32 	%r8, %f2;
	st.global.u8 	[%rd8+1], %r8;
	ld.global.f32 	%f3, [%rd6];
	cvt.rzi.u32.f32 	%r9, %f3;
	st.global.u8 	[%rd8+2], %r9;
	mov.b16 	%rs1, 0;
	st.global.u8 	[%rd8+3], %rs1;
$L__BB3_2:
	ret;

}
	// .globl	_Z3ad_PfS_S_iiii
.visible .entry _Z3ad_PfS_S_iiii(
	.param .u64 .ptr .align 1 _Z3ad_PfS_S_iiii_param_0,
	.param .u64 .ptr .align 1 _Z3ad_PfS_S_iiii_param_1,
	.param .u64 .ptr .align 1 _Z3ad_PfS_S_iiii_param_2,
	.param .u32 _Z3ad_PfS_S_iiii_param_3,
	.param .u32 _Z3ad_PfS_S_iiii_param_4,
	.param .u32 _Z3ad_PfS_S_iiii_param_5,
	.param .u32 _Z3ad_PfS_S_iiii_param_6
)
{
	.reg .pred 	%p<110>;
	.reg .b32 	%r<122>;
	.reg .b32 	%f<182>;
	.reg .b64 	%rd<66>;

	ld.param.u64 	%rd16, [_Z3ad_PfS_S_iiii_param_0];
	ld.param.u64 	%rd17, [_Z3ad_PfS_S_iiii_param_1];
	ld.param.u64 	%rd15, [_Z3ad_PfS_S_iiii_param_2];
	ld.param.u32 	%r65, [_Z3ad_PfS_S_iiii_param_3];
	ld.param.u32 	%r62, [_Z3ad_PfS_S_iiii_param_4];
	ld.param.u32 	%r63, [_Z3ad_PfS_S_iiii_param_5];
	ld.param.u32 	%r64, [_Z3ad_PfS_S_iiii_param_6];
	cvta.to.global.u64 	%rd1, %rd17;
	cvta.to.global.u64 	%rd2, %rd16;
	mov.u32 	%r66, %ctaid.x;
	mov.u32 	%r67, %ntid.x;
	mov.u32 	%r68, %tid.x;
	mad.lo.s32 	%r1, %r66, %r67, %r68;
	setp.ge.s32 	%p9, %r1, %r65;
	@%p9 bra 	$L__BB4_54;
	div.s32 	%r69, %r1, %r63;
	mul.lo.s32 	%r70, %r69, %r63;
	sub.s32 	%r2, %r1, %r70;
	div.s32 	%r71, %r69, %r62;
	mul.lo.s32 	%r72, %r71, %r62;
	sub.s32 	%r3, %r69, %r72;
	mul.lo.s32 	%r4, %r71, %r64;
	add.s32 	%r5, %r4, %r2;
	setp.lt.s32 	%p10, %r5, 0;
	setp.ge.s32 	%p11, %r5, %r63;
	mov.f32 	%f181, 0fFFC00000;
	or.pred  	%p12, %p10, %p11;
	@%p12 bra 	$L__BB4_53;
	add.s32 	%r74, %r2, -2;
	add.s32 	%r75, %r3, -2;
	setp.gt.s32 	%p13, %r3, 1;
	setp.lt.s32 	%p14, %r75, %r62;
	and.pred  	%p1, %p13, %p14;
	mul.lo.s32 	%r6, %r75, %r63;
	setp.gt.s32 	%p15, %r2, 1;
	setp.lt.s32 	%p16, %r74, %r63;
	and.pred  	%p17, %p15, %p16;
	add.s32 	%r76, %r5, -2;
	setp.gt.s32 	%p18, %r5, 1;
	setp.lt.s32 	%p19, %r76, %r63;
	and.pred  	%p20, %p18, %p19;
	and.pred  	%p2, %p17, %p20;
	and.pred  	%p21, %p2, %p1;
	cvt.s64.s32 	%rd18, %r6;
	cvt.s64.s32 	%rd3, %r2;
	add.s64 	%rd19, %rd3, %rd18;
	shl.b64 	%rd20, %rd19, 2;
	add.s64 	%rd4, %rd2, %rd20;
	cvt.s64.s32 	%rd5, %r4;
	add.s64 	%rd21, %rd19, %rd5;
	shl.b64 	%rd22, %rd21, 2;
	add.s64 	%rd6, %rd1, %rd22;
	mov.b32 	%r98, 0;
	mov.f32 	%f157, 0f00000000;
	not.pred 	%p22, %p21;
	@%p22 bra 	$L__BB4_4;
	ld.global.f32 	%f55, [%rd4+-8];
	ld.global.f32 	%f56, [%rd6+-8];
	sub.f32 	%f57, %f55, %f56;
	abs.f32 	%f58, %f57;
	add.f32 	%f157, %f58, 0f00000000;
	mov.b32 	%r98, 1;
$L__BB4_4:
	setp.gt.s32 	%p23, %r2, 0;
	setp.gt.s32 	%p24, %r63, -1;
	and.pred  	%p25, %p23, %p24;
	setp.gt.s32 	%p26, %r5, 0;
	setp.le.s32 	%p27, %r5, %r63;
	and.pred  	%p28, %p26, %p27;
	and.pred  	%p3, %p25, %p28;
	and.pred  	%p29, %p3, %p1;
	not.pred 	%p30, %p29;
	@%p30 bra 	$L__BB4_6;
	ld.global.f32 	%f59, [%rd4+-4];
	ld.global.f32 	%f60, [%rd6+-4];
	sub.f32 	%f61, %f59, %f60;
	abs.f32 	%f62, %f61;
	add.f32 	%f157, %f157, %f62;
	add.s32 	%r98, %r98, 1;
$L__BB4_6:
	or.b32  	%r10, %r2, %r63;
	setp.lt.s32 	%p31, %r10, 0;
	not.pred 	%p32, %p1;
	or.pred  	%p33, %p31, %p32;
	@%p33 bra 	$L__BB4_8;
	add.s32 	%r78, %r2, %r6;
	mul.wide.s32 	%rd23, %r78, 4;
	add.s64 	%rd24, %rd2, %rd23;
	ld.global.f32 	%f63, [%rd24];
	add.s32 	%r79, %r5, %r6;
	mul.wide.s32 	%rd25, %r79, 4;
	add.s64 	%rd26, %rd1, %rd25;
	ld.global.f32 	%f64, [%rd26];
	sub.f32 	%f65, %f63, %f64;
	abs.f32 	%f66, %f65;
	add.f32 	%f157, %f157, %f66;
	add.s32 	%r98, %r98, 1;
$L__BB4_8:
	add.s32 	%r80, %r2, 1;
	setp.gt.s32 	%p34, %r2, -2;
	setp.lt.s32 	%p35, %r80, %r63;
	and.pred  	%p36, %p34, %p35;
	add.s32 	%r81, %r5, 1;
	setp.gt.s32 	%p37, %r81, -1;
	setp.lt.s32 	%p38, %r81, %r63;
	and.pred  	%p39, %p37, %p38;
	and.pred  	%p4, %p36, %p39;
	setp.gt.s32 	%p41, %r3, 1;
	setp.lt.s32 	%p42, %r75, %r62;
	and.pred  	%p43, %p41, %p42;
	and.pred  	%p44, %p4, %p43;
	not.pred 	%p45, %p44;
	@%p45 bra 	$L__BB4_10;
	ld.global.f32 	%f67, [%rd4+4];
	ld.global.f32 	%f68, [%rd6+4];
	sub.f32 	%f69, %f67, %f68;
	abs.f32 	%f70, %f69;
	add.f32 	%f157, %f157, %f70;
	add.s32 	%r98, %r98, 1;
$L__BB4_10:
	add.s32 	%r83, %r2, 2;
	setp.gt.s32 	%p46, %r2, -3;
	setp.lt.s32 	%p47, %r83, %r63;
	and.pred  	%p48, %p46, %p47;
	add.s32 	%r84, %r5, 2;
	setp.gt.s32 	%p49, %r84, -1;
	setp.lt.s32 	%p50, %r84, %r63;
	and.pred  	%p51, %p49, %p50;
	and.pred  	%p5, %p48, %p51;
	setp.gt.s32 	%p53, %r3, 1;
	setp.lt.s32 	%p54, %r75, %r62;
	and.pred  	%p55, %p53, %p54;
	and.pred  	%p56, %p5, %p55;
	not.pred 	%p57, %p56;
	@%p57 bra 	$L__BB4_12;
	ld.global.f32 	%f71, [%rd4+8];
	ld.global.f32 	%f72, [%rd6+8];
	sub.f32 	%f73, %f71, %f72;
	abs.f32 	%f74, %f73;
	add.f32 	%f157, %f157, %f74;
	add.s32 	%r98, %r98, 1;
$L__BB4_12:
	setp.gt.s32 	%p58, %r3, 0;
	setp.gt.s32 	%p59, %r62, -1;
	and.pred  	%p6, %p58, %p59;
	add.s32 	%r17, %r6, %r63;
	and.pred  	%p60, %p2, %p6;
	cvt.s64.s32 	%rd27, %r17;
	add.s64 	%rd28, %rd3, %rd27;
	shl.b64 	%rd29, %rd28, 2;
	add.s64 	%rd7, %rd2, %rd29;
	add.s64 	%rd30, %rd28, %rd5;
	shl.b64 	%rd31, %rd30, 2;
	add.s64 	%rd8, %rd1, %rd31;
	not.pred 	%p61, %p60;
	@%p61 bra 	$L__BB4_14;
	ld.global.f32 	%f75, [%rd7+-8];
	ld.global.f32 	%f76, [%rd8+-8];
	sub.f32 	%f77, %f75, %f76;
	abs.f32 	%f78, %f77;
	add.f32 	%f157, %f157, %f78;
	add.s32 	%r98, %r98, 1;
$L__BB4_14:
	and.pred  	%p62, %p3, %p6;
	not.pred 	%p63, %p62;
	@%p63 bra 	$L__BB4_16;
	ld.global.f32 	%f79, [%rd7+-4];
	ld.global.f32 	%f80, [%rd8+-4];
	sub.f32 	%f81, %f79, %f80;
	abs.f32 	%f82, %f81;
	add.f32 	%f157, %f157, %f82;
	add.s32 	%r98, %r98, 1;
$L__BB4_16:
	setp.lt.s32 	%p64, %r10, 0;
	not.pred 	%p65, %p6;
	or.pred  	%p66, %p64, %p65;
	@%p66 bra 	$L__BB4_18;
	add.s32 	%r86, %r2, %r17;
	mul.wide.s32 	%rd32, %r86, 4;
	add.s64 	%rd33, %rd2, %rd32;
	ld.global.f32 	%f83, [%rd33];
	add.s32 	%r87, %r5, %r17;
	mul.wide.s32 	%rd34, %r87, 4;
	add.s64 	%rd35, %rd1, %rd34;
	ld.global.f32 	%f84, [%rd35];
	sub.f32 	%f85, %f83, %f84;
	abs.f32 	%f86, %f85;
	add.f32 	%f157, %f157, %f86;
	add.s32 	%r98, %r98, 1;
$L__BB4_18:
	and.pred  	%p67, %p4, %p6;
	not.pred 	%p68, %p67;
	@%p68 bra 	$L__BB4_20;
	ld.global.f32 	%f87, [%rd7+4];
	ld.global.f32 	%f88, [%rd8+4];
	sub.f32 	%f89, %f87, %f88;
	abs.f32 	%f90, %f89;
	add.f32 	%f157, %f157, %f90;
	add.s32 	%r98, %r98, 1;
$L__BB4_20:
	and.pred  	%p69, %p5, %p6;
	not.pred 	%p70, %p69;
	@%p70 bra 	$L__BB4_22;
	ld.global.f32 	%f91, [%rd7+8];
	ld.global.f32 	%f92, [%rd8+8];
	sub.f32 	%f93, %f91, %f92;
	abs.f32 	%f94, %f93;
	add.f32 	%f157, %f157, %f94;
	add.s32 	%r98, %r98, 1;
$L__BB4_22:
	or.b32  	%r28, %r3, %r62;
	setp.lt.s32 	%p71, %r28, 0;
	add.s32 	%r29, %r17, %r63;
	not.pred 	%p72, %p2;
	cvt.s64.s32 	%rd36, %r29;
	add.s64 	%rd37, %rd3, %rd36;
	shl.b64 	%rd38, %rd37, 2;
	add.s64 	%rd9, %rd2, %rd38;
	add.s64 	%rd39, %rd37, %rd5;
	shl.b64 	%rd40, %rd39, 2;
	add.s64 	%rd10, %rd1, %rd40;
	or.pred  	%p73, %p72, %p71;
	@%p73 bra 	$L__BB4_24;
	ld.global.f32 	%f95, [%rd9+-8];
	ld.global.f32 	%f96, [%rd10+-8];
	sub.f32 	%f97, %f95, %f96;
	abs.f32 	%f98, %f97;
	add.f32 	%f157, %f157, %f98;
	add.s32 	%r98, %r98, 1;
$L__BB4_24:
	setp.lt.s32 	%p74, %r28, 0;
	not.pred 	%p75, %p3;
	or.pred  	%p76, %p75, %p74;
	@%p76 bra 	$L__BB4_26;
	ld.global.f32 	%f99, [%rd9+-4];
	ld.global.f32 	%f100, [%rd10+-4];
	sub.f32 	%f101, %f99, %f100;
	abs.f32 	%f102, %f101;
	add.f32 	%f157, %f157, %f102;
	add.s32 	%r98, %r98, 1;
$L__BB4_26:
	or.b32  	%r88, %r28, %r10;
	setp.lt.s32 	%p77, %r88, 0;
	@%p77 bra 	$L__BB4_28;
	add.s32 	%r89, %r2, %r29;
	mul.wide.s32 	%rd41, %r89, 4;
	add.s64 	%rd42, %rd2, %rd41;
	ld.global.f32 	%f103, [%rd42];
	add.s32 	%r90, %r5, %r29;
	mul.wide.s32 	%rd43, %r90, 4;
	add.s64 	%rd44, %rd1, %rd43;
	ld.global.f32 	%f104, [%rd44];
	sub.f32 	%f105, %f103, %f104;
	abs.f32 	%f106, %f105;
	add.f32 	%f157, %f157, %f106;
	add.s32 	%r98, %r98, 1;
$L__BB4_28:
	setp.lt.s32 	%p78, %r28, 0;
	not.pred 	%p79, %p4;
	or.pred  	%p80, %p79, %p78;
	@%p80 bra 	$L__BB4_30;
	ld.global.f32 	%f107, [%rd9+4];
	ld.global.f32 	%f108, [%rd10+4];
	sub.f32 	%f109, %f107, %f108;
	abs.f32 	%f110, %f109;
	add.f32 	%f157, %f157, %f110;
	add.s32 	%r98, %r98, 1;
$L__BB4_30:
	setp.lt.s32 	%p81, %r28, 0;
	not.pred 	%p82, %p5;
	or.pred  	%p83, %p82, %p81;
	@%p83 bra 	$L__BB4_32;
	ld.global.f32 	%f111, [%rd9+8];
	ld.global.f32 	%f112, [%rd10+8];
	sub.f32 	%f113, %f111, %f112;
	abs.f32 	%f114, %f113;
	add.f32 	%f157, %f157, %f114;
	add.s32 	%r98, %r98, 1;
$L__BB4_32:
	add.s32 	%r91, %r3, 1;
	setp.gt.s32 	%p84, %r3, -2;
	setp.lt.s32 	%p85, %r91, %r62;
	and.pred  	%p7, %p84, %p85;
	add.s32 	%r40, %r29, %r63;
	and.pred  	%p86, %p2, %p7;
	cvt.s64.s32 	%rd45, %r40;
	add.s64 	%rd46, %rd3, %rd45;
	shl.b64 	%rd47, %rd46, 2;
	add.s64 	%rd11, %rd2, %rd47;
	add.s64 	%rd48, %rd46, %rd5;
	shl.b64 	%rd49, %rd48, 2;
	add.s64 	%rd12, %rd1, %rd49;
	not.pred 	%p87, %p86;
	@%p87 bra 	$L__BB4_34;
	ld.global.f32 	%f115, [%rd11+-8];
	ld.global.f32 	%f116, [%rd12+-8];
	sub.f32 	%f117, %f115, %f116;
	abs.f32 	%f118, %f117;
	add.f32 	%f157, %f157, %f118;
	add.s32 	%r98, %r98, 1;
$L__BB4_34:
	and.pred  	%p88, %p3, %p7;
	not.pred 	%p89, %p88;
	@%p89 bra 	$L__BB4_36;
	ld.global.f32 	%f119, [%rd11+-4];
	ld.global.f32 	%f120, [%rd12+-4];
	sub.f32 	%f121, %f119, %f120;
	abs.f32 	%f122, %f121;
	add.f32 	%f157, %f157, %f122;
	add.s32 	%r98, %r98, 1;
$L__BB4_36:
	setp.lt.s32 	%p90, %r10, 0;
	not.pred 	%p91, %p7;
	or.pred  	%p92, %p90, %p91;
	@%p92 bra 	$L__BB4_38;
	add.s32 	%r92, %r2, %r40;
	mul.wide.s32 	%rd50, %r92, 4;
	add.s64 	%rd51, %rd2, %rd50;
	ld.global.f32 	%f123, [%rd51];
	add.s32 	%r93, %r5, %r40;
	mul.wide.s32 	%rd52, %r93, 4;
	add.s64 	%rd53, %rd1, %rd52;
	ld.global.f32 	%f124, [%rd53];
	sub.f32 	%f125, %f123, %f124;
	abs.f32 	%f126, %f125;
	add.f32 	%f157, %f157, %f126;
	add.s32 	%r98, %r98, 1;
$L__BB4_38:
	and.pred  	%p93, %p4, %p7;
	not.pred 	%p94, %p93;
	@%p94 bra 	$L__BB4_40;
	ld.global.f32 	%f127, [%rd11+4];
	ld.global.f32 	%f128, [%rd12+4];
	sub.f32 	%f129, %f127, %f128;
	abs.f32 	%f130, %f129;
	add.f32 	%f157, %f157, %f130;
	add.s32 	%r98, %r98, 1;
$L__BB4_40:
	and.pred  	%p95, %p5, %p7;
	not.pred 	%p96, %p95;
	@%p96 bra 	$L__BB4_42;
	ld.global.f32 	%f131, [%rd11+8];
	ld.global.f32 	%f132, [%rd12+8];
	sub.f32 	%f133, %f131, %f132;
	abs.f32 	%f134, %f133;
	add.f32 	%f157, %f157, %f134;
	add.s32 	%r98, %r98, 1;
$L__BB4_42:
	add.s32 	%r94, %r3, 2;
	setp.gt.s32 	%p97, %r3, -3;
	setp.lt.s32 	%p98, %r94, %r62;
	and.pred  	%p8, %p97, %p98;
	add.s32 	%r51, %r40, %r63;
	and.pred  	%p99, %p2, %p8;
	cvt.s64.s32 	%rd54, %r51;
	add.s64 	%rd55, %rd3, %rd54;
	shl.b64 	%rd56, %rd55, 2;
	add.s64 	%rd13, %rd2, %rd56;
	add.s64 	%rd57, %rd55, %rd5;
	shl.b64 	%rd58, %rd57, 2;
	add.s64 	%rd14, %rd1, %rd58;
	not.pred 	%p100, %p99;
	@%p100 bra 	$L__BB4_44;
	ld.global.f32 	%f135, [%rd13+-8];
	ld.global.f32 	%f136, [%rd14+-8];
	sub.f32 	%f137, %f135, %f136;
	abs.f32 	%f138, %f137;
	add.f32 	%f157, %f157, %f138;
	add.s32 	%r98, %r98, 1;
$L__BB4_44:
	and.pred  	%p101, %p3, %p8;
	not.pred 	%p102, %p101;
	@%p102 bra 	$L__BB4_46;
	ld.global.f32 	%f139, [%rd13+-4];
	ld.global.f32 	%f140, [%rd14+-4];
	sub.f32 	%f141, %f139, %f140;
	abs.f32 	%f142, %f141;
	add.f32 	%f157, %f157, %f142;
	add.s32 	%r98, %r98, 1;
$L__BB4_46:
	setp.lt.s32 	%p103, %r10, 0;
	not.pred 	%p104, %p8;
	or.pred  	%p105, %p103, %p104;
	@%p105 bra 	$L__BB4_48;
	add.s32 	%r95, %r2, %r51;
	mul.wide.s32 	%rd59, %r95, 4;
	add.s64 	%rd60, %rd2, %rd59;
	ld.global.f32 	%f143, [%rd60];
	add.s32 	%r96, %r5, %r51;
	mul.wide.s32 	%rd61, %r96, 4;
	add.s64 	%rd62, %rd1, %rd61;
	ld.global.f32 	%f144, [%rd62];
	sub.f32 	%f145, %f143, %f144;
	abs.f32 	%f146, %f145;
	add.f32 	%f157, %f157, %f146;
	add.s32 	%r98, %r98, 1;
$L__BB4_48:
	and.pred  	%p106, %p4, %p8;
	not.pred 	%p107, %p106;
	@%p107 bra 	$L__BB4_50;
	ld.global.f32 	%f147, [%rd13+4];
	ld.global.f32 	%f148, [%rd14+4];
	sub.f32 	%f149, %f147, %f148;
	abs.f32 	%f150, %f149;
	add.f32 	%f157, %f157, %f150;
	add.s32 	%r98, %r98, 1;
$L__BB4_50:
	and.pred  	%p108, %p5, %p8;
	not.pred 	%p109, %p108;
	@%p109 bra 	$L__BB4_52;
	ld.global.f32 	%f151, [%rd13+8];
	ld.global.f32 	%f152, [%rd14+8];
	sub.f32 	%f153, %f151, %f152;
	abs.f32 	%f154, %f153;
	add.f32 	%f157, %f157, %f154;
	add.s32 	%r98, %r98, 1;
$L__BB4_52:
	cvt.rn.f32.u32 	%f155, %r98;
	div.rn.f32 	%f181, %f157, %f155;
$L__BB4_53:
	cvta.to.global.u64 	%rd63, %rd15;
	mul.wide.s32 	%rd64, %r1, 4;
	add.s64 	%rd65, %rd63, %rd64;
	st.global.f32 	[%rd65], %f181;
$L__BB4_54:
	ret;

}
	// .globl	_Z7argmin_PfS_ii
.visible .entry _Z7argmin_PfS_ii(
	.param .u64 .ptr .align 1 _Z7argmin_PfS_ii_param_0,
	.param .u64 .ptr .align 1 _Z7argmin_PfS_ii_param_1,
	.param .u32 _Z7argmin_PfS_ii_param_2,
	.param .u32 _Z7argmin_PfS_ii_param_3
)
{
	.reg .pred 	%p<40>;
	.reg .b32 	%r<116>;
	.reg .b32 	%f<75>;
	.reg .b64 	%rd<43>;

	ld.param.u64 	%rd3, [_Z7argmin_PfS_ii_param_0];
	ld.param.u64 	%rd2, [_Z7argmin_PfS_ii_param_1];
	ld.param.u32 	%r37, [_Z7argmin_PfS_ii_param_2];
	ld.param.u32 	%r38, [_Z7argmin_PfS_ii_param_3];
	cvta.to.global.u64 	%rd1, %rd3;
	mov.u32 	%r39, %ctaid.x;
	mov.u32 	%r40, %ntid.x;
	mov.u32 	%r41, %tid.x;
	mad.lo.s32 	%r1, %r39, %r40, %r41;
	setp.ge.s32 	%p1, %r1, %r38;
	@%p1 bra 	$L__BB5_16;
	setp.lt.s32 	%p2, %r37, 1;
	mov.f32 	%f74, 0f00000000;
	@%p2 bra 	$L__BB5_15;
	and.b32  	%r2, %r37, 15;
	setp.lt.u32 	%p3, %r37, 16;
	mov.f32 	%f70, 0f7F800000;
	mov.b32 	%r106, 0;
	mov.u32 	%r115, %r106;
	@%p3 bra 	$L__BB5_5;
	and.b32  	%r106, %r37, 2147483632;
	shl.b32 	%r4, %r38, 4;
	mov.f32 	%f70, 0f7F800000;
	mov.b32 	%r100, 0;
	mul.wide.s32 	%rd6, %r38, 4;
	mov.u32 	%r99, %r1;
	mov.u32 	%r115, %r100;
$L__BB5_4:
	.pragma "nounroll";
	mul.wide.s32 	%rd4, %r99, 4;
	add.s64 	%rd5, %rd1, %rd4;
	ld.global.f32 	%f15, [%rd5];
	setp.lt.f32 	%p4, %f15, %f70;
	selp.b32 	%r45, %r100, %r115, %p4;
	selp.f32 	%f16, %f15, %f70, %p4;
	add.s64 	%rd7, %rd5, %rd6;
	ld.global.f32 	%f17, [%rd7];
	setp.lt.f32 	%p5, %f17, %f16;
	add.s32 	%r46, %r100, 1;
	selp.b32 	%r47, %r46, %r45, %p5;
	selp.f32 	%f18, %f17, %f16, %p5;
	add.s64 	%rd8, %rd7, %rd6;
	ld.global.f32 	%f19, [%rd8];
	setp.lt.f32 	%p6, %f19, %f18;
	add.s32 	%r48, %r100, 2;
	selp.b32 	%r49, %r48, %r47, %p6;
	selp.f32 	%f20, %f19, %f18, %p6;
	add.s64 	%rd9, %rd8, %rd6;
	ld.global.f32 	%f21, [%rd9];
	setp.lt.f32 	%p7, %f21, %f20;
	add.s32 	%r50, %r100, 3;
	selp.b32 	%r51, %r50, %r49, %p7;
	selp.f32 	%f22, %f21, %f20, %p7;
	add.s64 	%rd10, %rd9, %rd6;
	ld.global.f32 	%f23, [%rd10];
	setp.lt.f32 	%p8, %f23, %f22;
	add.s32 	%r52, %r100, 4;
	selp.b32 	%r53, %r52, %r51, %p8;
	selp.f32 	%f24, %f23, %f22, %p8;
	add.s64 	%rd11, %rd10, %rd6;
	ld.global.f32 	%f25, [%rd11];
	setp.lt.f32 	%p9, %f25, %f24;
	add.s32 	%r54, %r100, 5;
	selp.b32 	%r55, %r54, %r53, %p9;
	selp.f32 	%f26, %f25, %f24, %p9;
	add.s64 	%rd12, %rd11, %rd6;
	ld.global.f32 	%f27, [%rd12];
	setp.lt.f32 	%p10, %f27, %f26;
	add.s32 	%r56, %r100, 6;
	selp.b32 	%r57, %r56, %r55, %p10;
	selp.f32 	%f28, %f27, %f26, %p10;
	add.s64 	%rd13, %rd12, %rd6;
	ld.global.f32 	%f29, [%rd13];
	setp.lt.f32 	%p11, %f29, %f28;
	add.s32 	%r58, %r100, 7;
	selp.b32 	%r59, %r58, %r57, %p11;
	selp.f32 	%f30, %f29, %f28, %p11;
	add.s64 	%rd14, %rd13, %rd6;
	ld.global.f32 	%f31, [%rd14];
	setp.lt.f32 	%p12, %f31, %f30;
	add.s32 	%r60, %r100, 8;
	selp.b32 	%r61, %r60, %r59, %p12;
	selp.f32 	%f32, %f31, %f30, %p12;
	add.s64 	%rd15, %rd14, %rd6;
	ld.global.f32 	%f33, [%rd15];
	setp.lt.f32 	%p13, %f33, %f32;
	add.s32 	%r62, %r100, 9;
	selp.b32 	%r63, %r62, %r61, %p13;
	selp.f32 	%f34, %f33, %f32, %p13;
	add.s64 	%rd16, %rd15, %rd6;
	ld.global.f32 	%f35, [%rd16];
	setp.lt.f32 	%p14, %f35, %f34;
	add.s32 	%r64, %r100, 10;
	selp.b32 	%r65, %r64, %r63, %p14;
	selp.f32 	%f36, %f35, %f34, %p14;
	add.s64 	%rd17, %rd16, %rd6;
	ld.global.f32 	%f37, [%rd17];
	setp.lt.f32 	%p15, %f37, %f36;
	add.s32 	%r66, %r100, 11;
	selp.b32 	%r67, %r66, %r65, %p15;
	selp.f32 	%f38, %f37, %f36, %p15;
	add.s64 	%rd18, %rd17, %rd6;
	ld.global.f32 	%f39, [%rd18];
	setp.lt.f32 	%p16, %f39, %f38;
	add.s32 	%r68, %r100, 12;
	selp.b32 	%r69, %r68, %r67, %p16;
	selp.f32 	%f40, %f39, %f38, %p16;
	add.s64 	%rd19, %rd18, %rd6;
	ld.global.f32 	%f41, [%rd19];
	setp.lt.f32 	%p17, %f41, %f40;
	add.s32 	%r70, %r100, 13;
	selp.b32 	%r71, %r70, %r69, %p17;
	selp.f32 	%f42, %f41, %f40, %p17;
	add.s64 	%rd20, %rd19, %rd6;
	ld.global.f32 	%f43, [%rd20];
	setp.lt.f32 	%p18, %f43, %f42;
	add.s32 	%r72, %r100, 14;
	selp.b32 	%r73, %r72, %r71, %p18;
	selp.f32 	%f44, %f43, %f42, %p18;
	add.s64 	%rd21, %rd20, %rd6;
	ld.global.f32 	%f45, [%rd21];
	setp.lt.f32 	%p19, %f45, %f44;
	add.s32 	%r74, %r100, 15;
	selp.b32 	%r115, %r74, %r73, %p19;
	selp.f32 	%f70, %f45, %f44, %p19;
	add.s32 	%r99, %r99, %r4;
	add.s32 	%r100, %r100, 16;
	setp.ne.s32 	%p20, %r100, %r106;
	@%p20 bra 	$L__BB5_4;
$L__BB5_5:
	setp.eq.s32 	%p21, %r2, 0;
	@%p21 bra 	$L__BB5_14;
	and.b32  	%r14, %r37, 7;
	setp.lt.u32 	%p22, %r2, 8;
	@%p22 bra 	$L__BB5_8;
	mad.lo.s32 	%r76, %r106, %r38, %r1;
	mul.wide.s32 	%rd22, %r76, 4;
	add.s64 	%rd23, %rd1, %rd22;
	ld.global.f32 	%f46, [%rd23];
	setp.lt.f32 	%p23, %f46, %f70;
	selp.b32 	%r77, %r106, %r115, %p23;
	selp.f32 	%f47, %f46, %f70, %p23;
	add.s32 	%r78, %r106, 1;
	mul.wide.s32 	%rd24, %r38, 4;
	add.s64 	%rd25, %rd23, %rd24;
	ld.global.f32 	%f48, [%rd25];
	setp.lt.f32 	%p24, %f48, %f47;
	selp.b32 	%r79, %r78, %r77, %p24;
	selp.f32 	%f49, %f48, %f47, %p24;
	add.s32 	%r80, %r106, 2;
	add.s64 	%rd26, %rd25, %rd24;
	ld.global.f32 	%f50, [%rd26];
	setp.lt.f32 	%p25, %f50, %f49;
	selp.b32 	%r81, %r80, %r79, %p25;
	selp.f32 	%f51, %f50, %f49, %p25;
	add.s32 	%r82, %r106, 3;
	add.s64 	%rd27, %rd26, %rd24;
	ld.global.f32 	%f52, [%rd27];
	setp.lt.f32 	%p26, %f52, %f51;
	selp.b32 	%r83, %r82, %r81, %p26;
	selp.f32 	%f53, %f52, %f51, %p26;
	add.s32 	%r84, %r106, 4;
	add.s64 	%rd28, %rd27, %rd24;
	ld.global.f32 	%f54, [%rd28];
	setp.lt.f32 	%p27, %f54, %f53;
	selp.b32 	%r85, %r84, %r83, %p27;
	selp.f32 	%f55, %f54, %f53, %p27;
	add.s32 	%r86, %r106, 5;
	add.s64 	%rd29, %rd28, %rd24;
	ld.global.f32 	%f56, [%rd29];
	setp.lt.f32 	%p28, %f56, %f55;
	selp.b32 	%r87, %r86, %r85, %p28;
	selp.f32 	%f57, %f56, %f55, %p28;
	add.s32 	%r88, %r106, 6;
	add.s64 	%rd30, %rd29, %rd24;
	ld.global.f32 	%f58, [%rd30];
	setp.lt.f32 	%p29, %f58, %f57;
	selp.b32 	%r89, %r88, %r87, %p29;
	selp.f32 	%f59, %f58, %f57, %p29;
	add.s32 	%r90, %r106, 7;
	add.s64 	%rd31, %rd30, %rd24;
	ld.global.f32 	%f60, [%rd31];
	setp.lt.f32 	%p30, %f60, %f59;
	selp.b32 	%r115, %r90, %r89, %p30;
	selp.f32 	%f70, %f60, %f59, %p30;
	add.s32 	%r106, %r106, 8;
$L__BB5_8:
	setp.eq.s32 	%p31, %r14, 0;
	@%p31 bra 	$L__BB5_14;
	and.b32  	%r20, %r37, 3;
	setp.lt.u32 	%p32, %r14, 4;
	@%p32 bra 	$L__BB5_11;
	mad.lo.s32 	%r92, %r106, %r38, %r1;
	mul.wide.s32 	%rd32, %r92, 4;
	add.s64 	%rd33, %rd1, %rd32;
	ld.global.f32 	%f61, [%rd33];
	setp.lt.f32 	%p33, %f61, %f70;
	selp.b32 	%r93, %r106, %r115, %p33;
	selp.f32 	%f62, %f61, %f70, %p33;
	add.s32 	%r94, %r106, 1;
	mul.wide.s32 	%rd34, %r38, 4;
	add.s64 	%rd35, %rd33, %rd34;
	ld.global.f32 	%f63, [%rd35];
	setp.lt.f32 	%p34, %f63, %f62;
	selp.b32 	%r95, %r94, %r93, %p34;
	selp.f32 	%f64, %f63, %f62, %p34;
	add.s32 	%r96, %r106, 2;
	add.s64 	%rd36, %rd35, %rd34;
	ld.global.f32 	%f65, [%rd36];
	setp.lt.f32 	%p35, %f65, %f64;
	selp.b32 	%r97, %r96, %r95, %p35;
	selp.f32 	%f66, %f65, %f64, %p35;
	add.s32 	%r98, %r106, 3;
	add.s64 	%rd37, %rd36, %rd34;
	ld.global.f32 	%f67, [%rd37];
	setp.lt.f32 	%p36, %f67, %f66;
	selp.b32 	%r115, %r98, %r97, %p36;
	selp.f32 	%f70, %f67, %f66, %p36;
	add.s32 	%r106, %r106, 4;
$L__BB5_11:
	setp.eq.s32 	%p37, %r20, 0;
	@%p37 bra 	$L__BB5_14;
	mad.lo.s32 	%r112, %r106, %r38, %r1;
	neg.s32 	%r111, %r20;
$L__BB5_13:
	.pragma "nounroll";
	mul.wide.s32 	%rd38, %r112, 4;
	add.s64 	%rd39, %rd1, %rd38;
	ld.global.f32 	%f68, [%rd39];
	setp.lt.f32 	%p38, %f68, %f70;
	selp.b32 	%r115, %r106, %r115, %p38;
	selp.f32 	%f70, %f68, %f70, %p38;
	add.s32 	%r106, %r106, 1;
	add.s32 	%r112, %r112, %r38;
	add.s32 	%r111, %r111, 1;
	setp.ne.s32 	%p39, %r111, 0;
	@%p39 bra 	$L__BB5_13;
$L__BB5_14:
	cvt.rn.f32.u32 	%f74, %r115;
$L__BB5_15:
	cvta.to.global.u64 	%rd40, %rd2;
	mul.wide.s32 	%rd41, %r1, 4;
	add.s64 	%rd42, %rd40, %rd41;
	st.global.f32 	[%rd42], %f74;
$L__BB5_16:
	ret;

}
	// .globl	_Z11downsample_PfS_iii
.visible .entry _Z11downsample_PfS_iii(
	.param .u64 .ptr .align 1 _Z11downsample_PfS_iii_param_0,
	.param .u64 .ptr .align 1 _Z11downsample_PfS_iii_param_1,
	.param .u32 _Z11downsample_PfS_iii_param_2,
	.param .u32 _Z11downsample_PfS_iii_param_3,
	.param .u32 _Z11downsample_PfS_iii_param_4
)
{
	.reg .pred 	%p<2>;
	.reg .b32 	%r<16>;
	.reg .b32 	%f<5>;
	.reg .b64 	%rd<9>;

	ld.param.u64 	%rd1, [_Z11downsample_PfS_iii_param_0];
	ld.param.u64 	%rd2, [_Z11downsample_PfS_iii_param_1];
	ld.param.u32 	%r2, [_Z11downsample_PfS_iii_param_2];
	ld.param.u32 	%r3, [_Z11downsample_PfS_iii_param_3];
	ld.param.u32 	%r4, [_Z11downsample_PfS_iii_param_4];
	mov.u32 	%r5, %ctaid.x;
	mov.u32 	%r6, %ntid.x;
	mov.u32 	%r7, %tid.x;
	mad.lo.s32 	%r1, %r5, %r6, %r7;
	setp.ge.s32 	%p1, %r1, %r4;
	@%p1 bra 	$L__BB6_2;
	cvta.to.global.u64 	%rd3, %rd1;
	cvta.to.global.u64 	%rd4, %rd2;
	div.s32 	%r8, %r1, %r3;
	mul.lo.s32 	%r9, %r8, %r3;
	sub.s32 	%r10, %r1, %r9;
	div.s32 	%r11, %r8, %r2;
	div.s32 	%r12, %r3, %r2;
	div.s32 	%r13, %r10, %r2;
	mad.lo.s32 	%r14, %r12, %r11, %r13;
	mul.wide.s32 	%rd5, %r14, 4;
	add.s64 	%rd6, %rd4, %rd5;
	mul.wide.s32 	%rd7, %r1, 4;
	add.s64 	%rd8, %rd3, %rd7;
	ld.global.f32 	%f1, [%rd8];
	mul.lo.s32 	%r15, %r2, %r2;
	cvt.rn.f32.u32 	%f2, %r15;
	div.rn.f32 	%f3, %f1, %f2;
	atom.global.add.f32 	%f4, [%rd6], %f3;
$L__BB6_2:
	ret;

}


// ===== COMPILED SASS (sm_100) =====

	.target	sm_100

	.elftype	@"ET_EXEC"


//--------------------- .note.nv.tkinfo           --------------------------
	.section	.note.nv.tkinfo,"",@"SHT_NOTE"
	.sectionflags	@"SHF_NOTE_NV_TKINFO"
	.tkinfo
        /*0018*/ 	.word	0x00000002
        /*0030*/ 	.string	""
        /*0030*/ 	.string	"ptxas"
        /*0030*/ 	.string	"Cuda compilation tools, release 13.0, V13.0.88"
        /*0030*/ 	.string	"Build cuda_13.0.r13.0/compiler.36424714_0"
        /*0030*/ 	.string	"-arch sm_100 -m 64 "



//--------------------- .note.nv.cuinfo           --------------------------
	.section	.note.nv.cuinfo,"",@"SHT_NOTE"
	.sectionflags	@"SHF_NOTE_NV_CUINFO"
        /*0018*/ 	.short	0x0002
        /*001a*/ 	.short	0x0064
        /*001c*/ 	.short	0x0082
	.zero		2


//--------------------- .nv.info                  --------------------------
	.section	.nv.info,"",@"SHT_CUDA_INFO"
	.align	4


	//----- nvinfo : EIATTR_REGCOUNT
	.align		4
        /*0000*/ 	.byte	0x04, 0x2f
        /*0002*/ 	.short	(.L_1 - .L_0)
	.align		4
.L_0:
        /*0004*/ 	.word	index@(_Z5zero_Pfi)
        /*0008*/ 	.word	0x00000008


	//----- nvinfo : EIATTR_FRAME_SIZE
	.align		4
.L_1:
        /*000c*/ 	.byte	0x04, 0x11
        /*000e*/ 	.short	(.L_3 - .L_2)
	.align		4
.L_2:
        /*0010*/ 	.word	index@(_Z5zero_Pfi)
        /*0014*/ 	.word	0x00000000


	//----- nvinfo : EIATTR_REGCOUNT
	.align		4
.L_3:
        /*0018*/ 	.byte	0x04, 0x2f
        /*001a*/ 	.short	(.L_5 - .L_4)
	.align		4
.L_4:
        /*001c*/ 	.word	index@(_Z4mul_Pffi)
        /*0020*/ 	.word	0x00000008


	//----- nvinfo : EIATTR_FRAME_SIZE
	.align		4
.L_5:
        /*0024*/ 	.byte	0x04, 0x11
        /*0026*/ 	.short	(.L_7 - .L_6)
	.align		4
.L_6:
        /*0028*/ 	.word	index@(_Z4mul_Pffi)
        /*002c*/ 	.word	0x00000000


	//----- nvinfo : EIATTR_REGCOUNT
	.align		4
.L_7:
        /*0030*/ 	.byte	0x04, 0x2f
        /*0032*/ 	.short	(.L_9 - .L_8)
	.align		4
.L_8:
        /*0034*/ 	.word	index@(_Z9rgb2gray_PhPfi)
        /*0038*/ 	.word	0x00000010


	//----- nvinfo : EIATTR_FRAME_SIZE
	.align		4
.L_9:
        /*003c*/ 	.byte	0x04, 0x11
        /*003e*/ 	.short	(.L_11 - .L_10)
	.align		4
.L_10:
        /*0040*/ 	.word	index@(_Z9rgb2gray_PhPfi)
        /*0044*/ 	.word	0x00000000


	//----- nvinfo : EIATTR_REGCOUNT
	.align		4
.L_11:
        /*0048*/ 	.byte	0x04, 0x2f
        /*004a*/ 	.short	(.L_13 - .L_12)
	.align		4
.L_12:
        /*004c*/ 	.word	index@(_Z13gray2display_PfPhi)
        /*0050*/ 	.word	0x0000000e


	//----- nvinfo : EIATTR_FRAME_SIZE
	.align		4
.L_13:
        /*0054*/ 	.byte	0x04, 0x11
        /*0056*/ 	.short	(.L_15 - .L_14)
	.align		4
.L_14:
        /*0058*/ 	.word	index@(_Z13gray2display_PfPhi)
        /*005c*/ 	.word	0x00000000


	//----- nvinfo : EIATTR_REGCOUNT
	.align		4
.L_15:
        /*0060*/ 	.byte	0x04, 0x2f
        /*0062*/ 	.short	(.L_17 - .L_16)
	.align		4
.L_16:
        /*0064*/ 	.word	index@(_Z3ad_PfS_S_iiii)
        /*0068*/ 	.word	0x00000020


	//----- nvinfo : EIATTR_FRAME_SIZE
	.align		4
.L_17:
        /*006c*/ 	.byte	0x04, 0x11
        /*006e*/ 	.short	(.L_19 - .L_18)
	.align		4
.L_18:
        /*0070*/ 	.word	index@($__internal_1_$__cuda_sm3x_div_rn_noftz_f32_slowpath)
        /*0074*/ 	.word	0x00000000


	//----- nvinfo : EIATTR_FRAME_SIZE
	.align		4
.L_19:
        /*0078*/ 	.byte	0x04, 0x11
        /*007a*/ 	.short	(.L_21 - .L_20)
	.align		4
.L_20:
        /*007c*/ 	.word	index@(_Z3ad_PfS_S_iiii)
        /*0080*/ 	.word	0x00000000


	//----- nvinfo : EIATTR_REGCOUNT
	.align		4
.L_21:
        /*0084*/ 	.byte	0x04, 0x2f
        /*0086*/ 	.short	(.L_23 - .L_22)
	.align		4
.L_22:
        /*0088*/ 	.word	index@(_Z7argmin_PfS_ii)
        /*008c*/ 	.word	0x00000020


	//----- nvinfo : EIATTR_FRAME_SIZE
	.align		4
.L_23:
        /*0090*/ 	.byte	0x04, 0x11
        /*0092*/ 	.short	(.L_25 - .L_24)
	.align		4
.L_24:
        /*0094*/ 	.word	index@(_Z7argmin_PfS_ii)
        /*0098*/ 	.word	0x00000000


	//----- nvinfo : EIATTR_REGCOUNT
	.align		4
.L_25:
        /*009c*/ 	.byte	0x04, 0x2f
        /*009e*/ 	.short	(.L_27 - .L_26)
	.align		4
.L_26:
        /*00a0*/ 	.word	index@(_Z11downsample_PfS_iii)
        /*00a4*/ 	.word	0x00000012


	//----- nvinfo : EIATTR_FRAME_SIZE
	.align		4
.L_27:
        /*00a8*/ 	.byte	0x04, 0x11
        /*00aa*/ 	.short	(.L_29 - .L_28)
	.align		4
.L_28:
        /*00ac*/ 	.word	index@($__internal_0_$__cuda_sm3x_div_rn_noftz_f32_slowpath)
        /*00b0*/ 	.word	0x00000000


	//----- nvinfo : EIATTR_FRAME_SIZE
	.align		4
.L_29:
        /*00b4*/ 	.byte	0x04, 0x11
        /*00b6*/ 	.short	(.L_31 - .L_30)
	.align		4
.L_30:
        /*00b8*/ 	.word	index@(_Z11downsample_PfS_iii)
        /*00bc*/ 	.word	0x00000000


	//----- nvinfo : EIATTR_MIN_STACK_SIZE
	.align		4
.L_31:
        /*00c0*/ 	.byte	0x04, 0x12
        /*00c2*/ 	.short	(.L_33 - .L_32)
	.align		4
.L_32:
        /*00c4*/ 	.word	index@(_Z11downsample_PfS_iii)
        /*00c8*/ 	.word	0x00000000


	//----- nvinfo : EIATTR_MIN_STACK_SIZE
	.align		4
.L_33:
        /*00cc*/ 	.byte	0x04, 0x12
        /*00ce*/ 	.short	(.L_35 - .L_34)
	.align		4
.L_34:
        /*00d0*/ 	.word	index@(_Z7argmin_PfS_ii)
        /*00d4*/ 	.word	0x00000000


	//----- nvinfo : EIATTR_MIN_STACK_SIZE
	.align		4
.L_35:
        /*00d8*/ 	.byte	0x04, 0x12
        /*00da*/ 	.short	(.L_37 - .L_36)
	.align		4
.L_36:
        /*00dc*/ 	.word	index@(_Z3ad_PfS_S_iiii)
        /*00e0*/ 	.word	0x00000000


	//----- nvinfo : EIATTR_MIN_STACK_SIZE
	.align		4
.L_37:
        /*00e4*/ 	.byte	0x04, 0x12
        /*00e6*/ 	.short	(.L_39 - .L_38)
	.align		4
.L_38:
        /*00e8*/ 	.word	index@(_Z13gray2display_PfPhi)
        /*00ec*/ 	.word	0x00000000


	//----- nvinfo : EIATTR_MIN_STACK_SIZE
	.align		4
.L_39:
        /*00f0*/ 	.byte	0x04, 0x12
        /*00f2*/ 	.short	(.L_41 - .L_40)
	.align		4
.L_40:
        /*00f4*/ 	.word	index@(_Z9rgb2gray_PhPfi)
        /*00f8*/ 	.word	0x00000000


	//----- nvinfo : EIATTR_MIN_STACK_SIZE
	.align		4
.L_41:
        /*00fc*/ 	.byte	0x04, 0x12
        /*00fe*/ 	.short	(.L_43 - .L_42)
	.align		4
.L_42:
        /*0100*/ 	.word	index@(_Z4mul_Pffi)
        /*0104*/ 	.word	0x00000000


	//----- nvinfo : EIATTR_MIN_STACK_SIZE
	.align		4
.L_43:
        /*0108*/ 	.byte	0x04, 0x12
        /*010a*/ 	.short	(.L_45 - .L_44)
	.align		4
.L_44:
        /*010c*/ 	.word	index@(_Z5zero_Pfi)
        /*0110*/ 	.word	0x00000000
.L_45:


//--------------------- .nv.compat                --------------------------
	.section	.nv.compat,"",@"SHT_CUDA_COMPAT_INFO"
	.align	4
        /*0000*/ 	.byte	0x02, 0x09, 0x00, 0x00, 0x02, 0x02, 0x01, 0x00, 0x02, 0x05, 0x05, 0x00, 0x03, 0x07, 0x01, 0x01
        /*0010*/ 	.byte	0x02, 0x03, 0x00, 0x00, 0x02, 0x06, 0x01, 0x00, 0x04, 0x0b, 0x08, 0x00, 0x01, 0x00, 0x00, 0x00
        /*0020*/ 	.byte	0x00, 0x00, 0x00, 0x00


//--------------------- .nv.info._Z11downsample_PfS_iii --------------------------
	.section	.nv.info._Z11downsample_PfS_iii,"",@"SHT_CUDA_INFO"
	.sectionflags	@""
	.align	4


	//----- nvinfo : EIATTR_CUDA_API_VERSION
	.align		4
        /*0000*/ 	.byte	0x04, 0x37
        /*0002*/ 	.short	(.L_47 - .L_46)
.L_46:
        /*0004*/ 	.word	0x00000082


	//----- nvinfo : EIATTR_KPARAM_INFO
	.align		4
.L_47:
        /*0008*/ 	.byte	0x04, 0x17
        /*000a*/ 	.short	(.L_49 - .L_48)
.L_48:
        /*000c*/ 	.word	0x00000000
        /*0010*/ 	.short	0x0004
        /*0012*/ 	.short	0x0018
        /*0014*/ 	.byte	0x00, 0xf0, 0x11, 0x00


	//----- nvinfo : EIATTR_KPARAM_INFO
	.align		4
.L_49:
        /*0018*/ 	.byte	0x04, 0x17
        /*001a*/ 	.short	(.L_51 - .L_50)
.L_50:
        /*001c*/ 	.word	0x00000000
        /*0020*/ 	.short	0x0003
        /*0022*/ 	.short	0x0014
        /*0024*/ 	.byte	0x00, 0xf0, 0x11, 0x00


	//----- nvinfo : EIATTR_KPARAM_INFO
	.align		4
.L_51:
        /*0028*/ 	.byte	0x04, 0x17
        /*002a*/ 	.short	(.L_53 - .L_52)
.L_52:
        /*002c*/ 	.word	0x00000000
        /*0030*/ 	.short	0x0002
        /*0032*/ 	.short	0x0010
        /*0034*/ 	.byte	0x00, 0xf0, 0x11, 0x00


	//----- nvinfo : EIATTR_KPARAM_INFO
	.align		4
.L_53:
        /*0038*/ 	.byte	0x04, 0x17
        /*003a*/ 	.short	(.L_55 - .L_54)
.L_54:
        /*003c*/ 	.word	0x00000000
        /*0040*/ 	.short	0x0001
        /*0042*/ 	.short	0x0008
        /*0044*/ 	.byte	0x00, 0xf5, 0x21, 0x00


	//----- nvinfo : EIATTR_KPARAM_INFO
	.align		4
.L_55:
        /*0048*/ 	.byte	0x04, 0x17
        /*004a*/ 	.short	(.L_57 - .L_56)
.L_56:
        /*004c*/ 	.word	0x00000000
        /*0050*/ 	.short	0x0000
        /*0052*/ 	.short	0x0000
        /*0054*/ 	.byte	0x00, 0xf5, 0x21, 0x00


	//----- nvinfo : EIATTR_SPARSE_MMA_MASK
	.align		4
.L_57:
        /*0058*/ 	.byte	0x03, 0x50
        /*005a*/ 	.short	0x0000


	//----- nvinfo : EIATTR_MAXREG_COUNT
	.align		4
        /*005c*/ 	.byte	0x03, 0x1b
        /*005e*/ 	.short	0x00ff


	//----- nvinfo : EIATTR_MERCURY_ISA_VERSION
	.align		4
        /*0060*/ 	.byte	0x03, 0x5f
        /*0062*/ 	.short	0x0101


	//----- nvinfo : EIATTR_VRC_CTA_INIT_COUNT
	.align		4
        /*0064*/ 	.byte	0x02, 0x4a
	.zero		1
	.zero		1


	//----- nvinfo : EIATTR_EXIT_INSTR_OFFSETS
	.align		4
        /*0068*/ 	.byte	0x04, 0x1c
        /*006a*/ 	.short	(.L_59 - .L_58)


	//   ....[0]....
.L_58:
        /*006c*/ 	.word	0x00000070


	//   ....[1]....
        /*0070*/ 	.word	0x000006c0


	//----- nvinfo : EIATTR_CRS_STACK_SIZE
	.align		4
.L_59:
        /*0074*/ 	.byte	0x04, 0x1e
        /*0076*/ 	.short	(.L_61 - .L_60)
.L_60:
        /*0078*/ 	.word	0x00000000


	//----- nvinfo : EIATTR_CBANK_PARAM_SIZE
	.align		4
.L_61:
        /*007c*/ 	.byte	0x03, 0x19
        /*007e*/ 	.short	0x001c


	//----- nvinfo : EIATTR_PARAM_CBANK
	.align		4
        /*0080*/ 	.byte	0x04, 0x0a
        /*0082*/ 	.short	(.L_63 - .L_62)
	.align		4
.L_62:
        /*0084*/ 	.word	index@(.nv.constant0._Z11downsample_PfS_iii)
        /*0088*/ 	.short	0x0380
        /*008a*/ 	.short	0x001c


	//----- nvinfo : EIATTR_SW_WAR
	.align		4
.L_63:
        /*008c*/ 	.byte	0x04, 0x36
        /*008e*/ 	.short	(.L_65 - .L_64)
.L_64:
        /*0090*/ 	.word	0x00000008
.L_65:


//--------------------- .nv.info._Z7argmin_PfS_ii --------------------------
	.section	.nv.info._Z7argmin_PfS_ii,"",@"SHT_CUDA_INFO"
	.sectionflags	@""
	.align	4


	//----- nvinfo : EIATTR_CUDA_API_VERSION
	.align		4
        /*0000*/ 	.byte	0x04, 0x37
        /*0002*/ 	.short	(.L_67 - .L_66)
.L_66:
        /*0004*/ 	.word	0x00000082


	//----- nvinfo : EIATTR_KPARAM_INFO
	.align		4
.L_67:
        /*0008*/ 	.byte	0x04, 0x17
        /*000a*/ 	.short	(.L_69 - .L_68)
.L_68:
        /*000c*/ 	.word	0x00000000
        /*0010*/ 	.short	0x0003
        /*0012*/ 	.short	0x0014
        /*0014*/ 	.byte	0x00, 0xf0, 0x11, 0x00


	//----- nvinfo : EIATTR_KPARAM_INFO
	.align		4
.L_69:
        /*0018*/ 	.byte	0x04, 0x17
        /*001a*/ 	.short	(.L_71 - .L_70)
.L_70:
        /*001c*/ 	.word	0x00000000
        /*0020*/ 	.short	0x0002
        /*0022*/ 	.short	0x0010
        /*0024*/ 	.byte	0x00, 0xf0, 0x11, 0x00


	//----- nvinfo : EIATTR_KPARAM_INFO
	.align		4
.L_71:
        /*0028*/ 	.byte	0x04, 0x17
        /*002a*/ 	.short	(.L_73 - .L_72)
.L_72:
        /*002c*/ 	.word	0x00000000
        /*0030*/ 	.short	0x0001
        /*0032*/ 	.short	0x0008
        /*0034*/ 	.byte	0x00, 0xf5, 0x21, 0x00


	//----- nvinfo : EIATTR_KPARAM_INFO
	.align		4
.L_73:
        /*0038*/ 	.byte	0x04, 0x17
        /*003a*/ 	.short	(.L_75 - .L_74)
.L_74:
        /*003c*/ 	.word	0x00000000
        /*0040*/ 	.short	0x0000
        /*0042*/ 	.short	0x0000
        /*0044*/ 	.byte	0x00, 0xf5, 0x21, 0x00


	//----- nvinfo : EIATTR_SPARSE_MMA_MASK
	.align		4
.L_75:
        /*0048*/ 	.byte	0x03, 0x50
        /*004a*/ 	.short	0x0000


	//----- nvinfo : EIATTR_MAXREG_COUNT
	.align		4
        /*004c*/ 	.byte	0x03, 0x1b
        /*004e*/ 	.short	0x00ff


	//----- nvinfo : EIATTR_MERCURY_ISA_VERSION
	.align		4
        /*0050*/ 	.byte	0x03, 0x5f
        /*0052*/ 	.short	0x0101


	//----- nvinfo : EIATTR_VRC_CTA_INIT_COUNT
	.align		4
        /*0054*/ 	.byte	0x02, 0x4a
	.zero		1
	.zero		1


	//----- nvinfo : EIATTR_EXIT_INSTR_OFFSETS
	.align		4
        /*0058*/ 	.byte	0x04, 0x1c
        /*005a*/ 	.short	(.L_77 - .L_76)


	//   ....[0]....
.L_76:
        /*005c*/ 	.word	0x00000070


	//   ....[1]....
        /*0060*/ 	.word	0x00000cd0


	//----- nvinfo : EIATTR_CBANK_PARAM_SIZE
	.align		4
.L_77:
        /*0064*/ 	.byte	0x03, 0x19
        /*0066*/ 	.short	0x0018


	//----- nvinfo : EIATTR_PARAM_CBANK
	.align		4
        /*0068*/ 	.byte	0x04, 0x0a
        /*006a*/ 	.short	(.L_79 - .L_78)
	.align		4
.L_78:
        /*006c*/ 	.word	index@(.nv.constant0._Z7argmin_PfS_ii)
        /*0070*/ 	.short	0x0380
        /*0072*/ 	.short	0x0018


	//----- nvinfo : EIATTR_SW_WAR
	.align		4
.L_79:
        /*0074*/ 	.byte	0x04, 0x36
        /*0076*/ 	.short	(.L_81 - .L_80)
.L_80:
        /*0078*/ 	.word	0x00000008
.L_81:


//--------------------- .nv.info._Z3ad_PfS_S_iiii --------------------------
	.section	.nv.info._Z3ad_PfS_S_iiii,"",@"SHT_CUDA_INFO"
	.sectionflags	@""
	.align	4


	//----- nvinfo : EIATTR_CUDA_API_VERSION
	.align		4
        /*0000*/ 	.byte	0x04, 0x37
        /*0002*/ 	.short	(.L_83 - .L_82)
.L_82:
        /*0004*/ 	.word	0x00000082


	//----- nvinfo : EIATTR_KPARAM_INFO
	.align		4
.L_83:
        /*0008*/ 	.byte	0x04, 0x17
        /*000a*/ 	.short	(.L_85 - .L_84)
.L_84:
        /*000c*/ 	.word	0x00000000
        /*0010*/ 	.short	0x0006
        /*0012*/ 	.short	0x0024
        /*0014*/ 	.byte	0x00, 0xf0, 0x11, 0x00


	//----- nvinfo : EIATTR_KPARAM_INFO
	.align		4
.L_85:
        /*0018*/ 	.byte	0x04, 0x17
        /*001a*/ 	.short	(.L_87 - .L_86)
.L_86:
        /*001c*/ 	.word	0x00000000
        /*0020*/ 	.short	0x0005
        /*0022*/ 	.short	0x0020
        /*0024*/ 	.byte	0x00, 0xf0, 0x11, 0x00


	//----- nvinfo : EIATTR_KPARAM_INFO
	.align		4
.L_87:
        /*0028*/ 	.byte	0x04, 0x17
        /*002a*/ 	.short	(.L_89 - .L_88)
.L_88:
        /*002c*/ 	.word	0x00000000
        /*0030*/ 	.short	0x0004
        /*0032*/ 	.short	0x001c
        /*0034*/ 	.byte	0x00, 0xf0, 0x11, 0x00


	//----- nvinfo : EIATTR_KPARAM_INFO
	.align		4
.L_89:
        /*0038*/ 	.byte	0x04, 0x17
        /*003a*/ 	.short	(.L_91 - .L_90)
.L_90:
        /*003c*/ 	.word	0x00000000
        /*0040*/ 	.short	0x0003
        /*0042*/ 	.short	0x0018
        /*0044*/ 	.byte	0x00, 0xf0, 0x11, 0x00


	//----- nvinfo : EIATTR_KPARAM_INFO
	.align		4
.L_91:
        /*0048*/ 	.byte	0x04, 0x17
        /*004a*/ 	.short	(.L_93 - .L_92)
.L_92:
        /*004c*/ 	.word	0x00000000
        /*0050*/ 	.short	0x0002
        /*0052*/ 	.short	0x0010
        /*0054*/ 	.byte	0x00, 0xf5, 0x21, 0x00


	//----- nvinfo : EIATTR_KPARAM_INFO
	.align		4
.L_93:
        /*0058*/ 	.byte	0x04, 0x17
        /*005a*/ 	.short	(.L_95 - .L_94)
.L_94:
        /*005c*/ 	.word	0x00000000
        /*0060*/ 	.short	0x0001
        /*0062*/ 	.short	0x0008
        /*0064*/ 	.byte	0x00, 0xf5, 0x21, 0x00


	//----- nvinfo : EIATTR_KPARAM_INFO
	.align		4
.L_95:
        /*0068*/ 	.byte	0x04, 0x17
        /*006a*/ 	.short	(.L_97 - .L_96)
.L_96:
        /*006c*/ 	.word	0x00000000
        /*0070*/ 	.short	0x0000
        /*0072*/ 	.short	0x0000
        /*0074*/ 	.byte	0x00, 0xf5, 0x21, 0x00


	//----- nvinfo : EIATTR_SPARSE_MMA_MASK
	.align		4
.L_97:
        /*0078*/ 	.byte	0x03, 0x50
        /*007a*/ 	.short	0x0000


	//----- nvinfo : EIATTR_MAXREG_COUNT
	.align		4
        /*007c*/ 	.byte	0x03, 0x1b
        /*007e*/ 	.short	0x00ff


	//----- nvinfo : EIATTR_MERCURY_ISA_VERSION
	.align		4
        /*0080*/ 	.byte	0x03, 0x5f
        /*0082*/ 	.short	0x0101


	//----- nvinfo : EIATTR_VRC_CTA_INIT_COUNT
	.align		4
        /*0084*/ 	.byte	0x02, 0x4a
	.zero		1
	.zero		1


	//----- nvinfo : EIATTR_EXIT_INSTR_OFFSETS
	.align		4
        /*0088*/ 	.byte	0x04, 0x1c
        /*008a*/ 	.short	(.L_99 - .L_98)


	//   ....[0]....
.L_98:
        /*008c*/ 	.word	0x00000070


	//   ....[1]....
        /*0090*/ 	.word	0x00001680


	//----- nvinfo : EIATTR_CRS_STACK_SIZE
	.align		4
.L_99:
        /*0094*/ 	.byte	0x04, 0x1e
        /*0096*/ 	.short	(.L_101 - .L_100)
.L_100:
        /*0098*/ 	.word	0x00000000


	//----- nvinfo : EIATTR_CBANK_PARAM_SIZE
	.align		4
.L_101:
        /*009c*/ 	.byte	0x03, 0x19
        /*009e*/ 	.short	0x0028


	//----- nvinfo : EIATTR_PARAM_CBANK
	.align		4
        /*00a0*/ 	.byte	0x04, 0x0a
        /*00a2*/ 	.short	(.L_103 - .L_102)
	.align		4
.L_102:
        /*00a4*/ 	.word	index@(.nv.constant0._Z3ad_PfS_S_iiii)
        /*00a8*/ 	.short	0x0380
        /*00aa*/ 	.short	0x0028


	//----- nvinfo : EIATTR_SW_WAR
	.align		4
.L_103:
        /*00ac*/ 	.byte	0x04, 0x36
        /*00ae*/ 	.short	(.L_105 - .L_104)
.L_104:
        /*00b0*/ 	.word	0x00000008
.L_105:


//--------------------- .nv.info._Z13gray2display_PfPhi --------------------------
	.section	.nv.info._Z13gray2display_PfPhi,"",@"SHT_CUDA_INFO"
	.sectionflags	@""
	.align	4


	//----- nvinfo : EIATTR_CUDA_API_VERSION
	.align		4
        /*0000*/ 	.byte	0x04, 0x37
        /*0002*/ 	.short	(.L_107 - .L_106)
.L_106:
        /*0004*/ 	.word	0x00000082


	//----- nvinfo : EIATTR_KPARAM_INFO
	.align		4
.L_107:
        /*0008*/ 	.byte	0x04, 0x17
        /*000a*/ 	.short	(.L_109 - .L_108)
.L_108:
        /*000c*/ 	.word	0x00000000
        /*0010*/ 	.short	0x0002
        /*0012*/ 	.short	0x0010
        /*0014*/ 	.byte	0x00, 0xf0, 0x11, 0x00


	//----- nvinfo : EIATTR_KPARAM_INFO
	.align		4
.L_109:
        /*0018*/ 	.byte	0x04, 0x17
        /*001a*/ 	.short	(.L_111 - .L_110)
.L_110:
        /*001c*/ 	.word	0x00000000
        /*0020*/ 	.short	0x0001
        /*0022*/ 	.short	0x0008
        /*0024*/ 	.byte	0x00, 0xf5, 0x21, 0x00


	//----- nvinfo : EIATTR_KPARAM_INFO
	.align		4
.L_111:
        /*0028*/ 	.byte	0x04, 0x17
        /*002a*/ 	.short	(.L_113 - .L_112)
.L_112:
        /*002c*/ 	.word	0x00000000
        /*0030*/ 	.short	0x0000
        /*0032*/ 	.short	0x0000
        /*0034*/ 	.byte	0x00, 0xf5, 0x21, 0x00


	//----- nvinfo : EIATTR_SPARSE_MMA_MASK
	.align		4
.L_113:
        /*0038*/ 	.byte	0x03, 0x50
        /*003a*/ 	.short	0x0000


	//----- nvinfo : EIATTR_MAXREG_COUNT
	.align		4
        /*003c*/ 	.byte	0x03, 0x1b
        /*003e*/ 	.short	0x00ff


	//----- nvinfo : EIATTR_MERCURY_ISA_VERSION
	.align		4
        /*0040*/ 	.byte	0x03, 0x5f
        /*0042*/ 	.short	0x0101


	//----- nvinfo : EIATTR_VRC_CTA_INIT_COUNT
	.align		4
        /*0044*/ 	.byte	0x02, 0x4a
	.zero		1
	.zero		1


	//----- nvinfo : EIATTR_EXIT_INSTR_OFFSETS
	.align		4
        /*0048*/ 	.byte	0x04, 0x1c
        /*004a*/ 	.short	(.L_115 - .L_114)


	//   ....[0]....
.L_114:
        /*004c*/ 	.word	0x00000070


	//   ....[1]....
        /*0050*/ 	.word	0x00000190


	//----- nvinfo : EIATTR_CBANK_PARAM_SIZE
	.align		4
.L_115:
        /*0054*/ 	.byte	0x03, 0x19
        /*0056*/ 	.short	0x0014


	//----- nvinfo : EIATTR_PARAM_CBANK
	.align		4
        /*0058*/ 	.byte	0x04, 0x0a
        /*005a*/ 	.short	(.L_117 - .L_116)
	.align		4
.L_116:
        /*005c*/ 	.word	index@(.nv.constant0._Z13gray2display_PfPhi)
        /*0060*/ 	.short	0x0380
        /*0062*/ 	.short	0x0014


	//----- nvinfo : EIATTR_SW_WAR
	.align		4
.L_117:
        /*0064*/ 	.byte	0x04, 0x36
        /*0066*/ 	.short	(.L_119 - .L_118)
.L_118:
        /*0068*/ 	.word	0x00000008
.L_119:


//--------------------- .nv.info._Z9rgb2gray_PhPfi --------------------------
	.section	.nv.info._Z9rgb2gray_PhPfi,"",@"SHT_CUDA_INFO"
	.sectionflags	@""
	.align	4


	//----- nvinfo : EIATTR_CUDA_API_VERSION
	.align		4
        /*0000*/ 	.byte	0x04, 0x37
        /*0002*/ 	.short	(.L_121 - .L_120)
.L_120:
        /*0004*/ 	.word	0x00000082


	//----- nvinfo : EIATTR_KPARAM_INFO
	.align		4
.L_121:
        /*0008*/ 	.byte	0x04, 0x17
        /*000a*/ 	.short	(.L_123 - .L_122)
.L_122:
        /*000c*/ 	.word	0x00000000
        /*0010*/ 	.short	0x0002
        /*0012*/ 	.short	0x0010
        /*0014*/ 	.byte	0x00, 0xf0, 0x11, 0x00


	//----- nvinfo : EIATTR_KPARAM_INFO
	.align		4
.L_123:
        /*0018*/ 	.byte	0x04, 0x17
        /*001a*/ 	.short	(.L_125 - .L_124)
.L_124:
        /*001c*/ 	.word	0x00000000
        /*0020*/ 	.short	0x0001
        /*0022*/ 	.short	0x0008
        /*0024*/ 	.byte	0x00, 0xf5, 0x21, 0x00


	//----- nvinfo : EIATTR_KPARAM_INFO
	.align		4
.L_125:
        /*0028*/ 	.byte	0x04, 0x17
        /*002a*/ 	.short	(.L_127 - .L_126)
.L_126:
        /*002c*/ 	.word	0x00000000
        /*0030*/ 	.short	0x0000
        /*0032*/ 	.short	0x0000
        /*0034*/ 	.byte	0x00, 0xf5, 0x21, 0x00


	//----- nvinfo : EIATTR_SPARSE_MMA_MASK
	.align		4
.L_127:
        /*0038*/ 	.byte	0x03, 0x50
        /*003a*/ 	.short	0x0000


	//----- nvinfo : EIATTR_MAXREG_COUNT
	.align		4
        /*003c*/ 	.byte	0x03, 0x1b
        /*003e*/ 	.short	0x00ff


	//----- nvinfo : EIATTR_MERCURY_ISA_VERSION
	.align		4
        /*0040*/ 	.byte	0x03, 0x5f
        /*0042*/ 	.short	0x0101


	//----- nvinfo : EIATTR_VRC_CTA_INIT_COUNT
	.align		4
        /*0044*/ 	.byte	0x02, 0x4a
	.zero		1
	.zero		1


	//----- nvinfo : EIATTR_EXIT_INSTR_OFFSETS
	.align		4
        /*0048*/ 	.byte	0x04, 0x1c
        /*004a*/ 	.short	(.L_129 - .L_128)


	//   ....[0]....
.L_128:
        /*004c*/ 	.word	0x00000070


	//   ....[1]....
        /*0050*/ 	.word	0x00000200


	//----- nvinfo : EIATTR_CBANK_PARAM_SIZE
	.align		4
.L_129:
        /*0054*/ 	.byte	0x03, 0x19
        /*0056*/ 	.short	0x0014


	//----- nvinfo : EIATTR_PARAM_CBANK
	.align		4
        /*0058*/ 	.byte	0x04, 0x0a
        /*005a*/ 	.short	(.L_131 - .L_130)
	.align		4
.L_130:
        /*005c*/ 	.word	index@(.nv.constant0._Z9rgb2gray_PhPfi)
        /*0060*/ 	.short	0x0380
        /*0062*/ 	.short	0x0014


	//----- nvinfo : EIATTR_SW_WAR
	.align		4
.L_131:
        /*0064*/ 	.byte	0x04, 0x36
        /*0066*/ 	.short	(.L_133 - .L_132)
.L_132:
        /*0068*/ 	.word	0x00000008
.L_133:


//--------------------- .nv.info._Z4mul_Pffi      --------------------------
	.section	.nv.info._Z4mul_Pffi,"",@"SHT_CUDA_INFO"
	.sectionflags	@""
	.align	4


	//----- nvinfo : EIATTR_CUDA_API_VERSION
	.align		4
        /*0000*/ 	.byte	0x04, 0x37
        /*0002*/ 	.short	(.L_135 - .L_134)
.L_134:
        /*0004*/ 	.word	0x00000082


	//----- nvinfo : EIATTR_KPARAM_INFO
	.align		4
.L_135:
        /*0008*/ 	.byte	0x04, 0x17
        /*000a*/ 	.short	(.L_137 - .L_136)
.L_136:
        /*000c*/ 	.word	0x00000000
        /*0010*/ 	.short	0x0002
        /*0012*/ 	.short	0x000c
        /*0014*/ 	.byte	0x00, 0xf0, 0x11, 0x00


	//----- nvinfo : EIATTR_KPARAM_INFO
	.align		4
.L_137:
        /*0018*/ 	.byte	0x04, 0x17
        /*001a*/ 	.short	(.L_139 - .L_138)
.L_138:
        /*001c*/ 	.word	0x00000000
        /*0020*/ 	.short	0x0001
        /*0022*/ 	.short	0x0008
        /*0024*/ 	.byte	0x00, 0xf0, 0x11, 0x00


	//----- nvinfo : EIATTR_KPARAM_INFO
	.align		4
.L_139:
        /*0028*/ 	.byte	0x04, 0x17
        /*002a*/ 	.short	(.L_141 - .L_140)
.L_140:
        /*002c*/ 	.word	0x00000000
        /*0030*/ 	.short	0x0000
        /*0032*/ 	.short	0x0000
        /*0034*/ 	.byte	0x00, 0xf5, 0x21, 0x00


	//----- nvinfo : EIATTR_SPARSE_MMA_MASK
	.align		4
.L_141:
        /*0038*/ 	.byte	0x03, 0x50
        /*003a*/ 	.short	0x0000


	//----- nvinfo : EIATTR_MAXREG_COUNT
	.align		4
        /*003c*/ 	.byte	0x03, 0x1b
        /*003e*/ 	.short	0x00ff


	//----- nvinfo : EIATTR_MERCURY_ISA_VERSION
	.align		4
        /*0040*/ 	.byte	0x03, 0x5f
        /*0042*/ 	.short	0x0101


	//----- nvinfo : EIATTR_VRC_CTA_INIT_COUNT
	.align		4
        /*0044*/ 	.byte	0x02, 0x4a
	.zero		1
	.zero		1


	//----- nvinfo : EIATTR_EXIT_INSTR_OFFSETS
	.align		4
        /*0048*/ 	.byte	0x04, 0x1c
        /*004a*/ 	.short	(.L_143 - .L_142)


	//   ....[0]....
.L_142:
        /*004c*/ 	.word	0x00000070


	//   ....[1]....
        /*0050*/ 	.word	0x000000f0


	//----- nvinfo : EIATTR_CBANK_PARAM_SIZE
	.align		4
.L_143:
        /*0054*/ 	.byte	0x03, 0x19
        /*0056*/ 	.short	0x0010


	//----- nvinfo : EIATTR_PARAM_CBANK
	.align		4
        /*0058*/ 	.byte	0x04, 0x0a
        /*005a*/ 	.short	(.L_145 - .L_144)
	.align		4
.L_144:
        /*005c*/ 	.word	index@(.nv.constant0._Z4mul_Pffi)
        /*0060*/ 	.short	0x0380
        /*0062*/ 	.short	0x0010


	//----- nvinfo : EIATTR_SW_WAR
	.align		4
.L_145:
        /*0064*/ 	.byte	0x04, 0x36
        /*0066*/ 	.short	(.L_147 - .L_146)
.L_146:
        /*0068*/ 	.word	0x00000008
.L_147:


//--------------------- .nv.info._Z5zero_Pfi      --------------------------
	.section	.nv.info._Z5zero_Pfi,"",@"SHT_CUDA_INFO"
	.sectionflags	@""
	.align	4


	//----- nvinfo : EIATTR_CUDA_API_VERSION
	.align		4
        /*0000*/ 	.byte	0x04, 0x37
        /*0002*/ 	.short	(.L_149 - .L_148)
.L_148:
        /*0004*/ 	.word	0x00000082


	//----- nvinfo : EIATTR_KPARAM_INFO
	.align		4
.L_149:
        /*0008*/ 	.byte	0x04, 0x17
        /*000a*/ 	.short	(.L_151 - .L_150)
.L_150:
        /*000c*/ 	.word	0x00000000
        /*0010*/ 	.short	0x0001
        /*0012*/ 	.short	0x0008
        /*0014*/ 	.byte	0x00, 0xf0, 0x11, 0x00


	//----- nvinfo : EIATTR_KPARAM_INFO
	.align		4
.L_151:
        /*0018*/ 	.byte	0x04, 0x17
        /*001a*/ 	.short	(.L_153 - .L_152)
.L_152:
        /*001c*/ 	.word	0x00000000
        /*0020*/ 	.short	0x0000
        /*0022*/ 	.short	0x0000
        /*0024*/ 	.byte	0x00, 0xf5, 0x21, 0x00


	//----- nvinfo : EIATTR_SPARSE_MMA_MASK
	.align		4
.L_153:
        /*0028*/ 	.byte	0x03, 0x50
        /*002a*/ 	.short	0x0000


	//----- nvinfo : EIATTR_MAXREG_COUNT
	.align		4
        /*002c*/ 	.byte	0x03, 0x1b
        /*002e*/ 	.short	0x00ff


	//----- nvinfo : EIATTR_MERCURY_ISA_VERSION
	.align		4
        /*0030*/ 	.byte	0x03, 0x5f
        /*0032*/ 	.short	0x0101


	//----- nvinfo : EIATTR_VRC_CTA_INIT_COUNT
	.align		4
        /*0034*/ 	.byte	0x02, 0x4a
	.zero		1
	.zero		1


	//----- nvinfo : EIATTR_EXIT_INSTR_OFFSETS
	.align		4
        /*0038*/ 	.byte	0x04, 0x1c
        /*003a*/ 	.short	(.L_155 - .L_154)


	//   ....[0]....
.L_154:
        /*003c*/ 	.word	0x00000070


	//   ....[1]....
        /*0040*/ 	.word	0x000000c0


	//----- nvinfo : EIATTR_CBANK_PARAM_SIZE
	.align		4
.L_155:
        /*0044*/ 	.byte	0x03, 0x19
        /*0046*/ 	.short	0x000c


	//----- nvinfo : EIATTR_PARAM_CBANK
	.align		4
        /*0048*/ 	.byte	0x04, 0x0a
        /*004a*/ 	.short	(.L_157 - .L_156)
	.align		4
.L_156:
        /*004c*/ 	.word	index@(.nv.constant0._Z5zero_Pfi)
        /*0050*/ 	.short	0x0380
        /*0052*/ 	.short	0x000c


	//----- nvinfo : EIATTR_SW_WAR
	.align		4
.L_157:
        /*0054*/ 	.byte	0x04, 0x36
        /*0056*/ 	.short	(.L_159 - .L_158)
.L_158:
        /*0058*/ 	.word	0x00000008
.L_159:


//--------------------- .nv.callgraph             --------------------------
	.section	.nv.callgraph,"",@"SHT_CUDA_CALLGRAPH"
	.align	4
	.sectionentsize	8
	.align		4
        /*0000*/ 	.word	0x00000000
	.align		4
        /*0004*/ 	.word	0xffffffff
	.align		4
        /*0008*/ 	.word	0x00000000
	.align		4
        /*000c*/ 	.word	0xfffffffe
	.align		4
        /*0010*/ 	.word	0x00000000
	.align		4
        /*0014*/ 	.word	0xfffffffd
	.align		4
        /*0018*/ 	.word	0x00000000
	.align		4
        /*001c*/ 	.word	0xfffffffc


//--------------------- .text._Z11downsample_PfS_iii --------------------------
	.section	.text._Z11downsample_PfS_iii,"ax",@progbits
	.align	128
        .global         _Z11downsample_PfS_iii
        .type           _Z11downsample_PfS_iii,@function
        .size           _Z11downsample_PfS_iii,(.L_x_41 - _Z11downsample_PfS_iii)
        .other          _Z11downsample_PfS_iii,@"STO_CUDA_ENTRY STV_DEFAULT"
_Z11downsample_PfS_iii:
.text._Z11downsample_PfS_iii:
[----:B------:R-:W-:Y:S01]  /*0000*/  LDC R1, c[0x0][0x37c] ;  /* 0x0000df00ff017b82 */ /* 0x000fe20000000800 */
[----:B------:R-:W0:Y:S07]  /*0010*/  S2R R3, SR_TID.X ;  /* 0x0000000000037919 */ /* 0x000e2e0000002100 */
[----:B------:R-:W0:Y:S01]  /*0020*/  S2UR UR4, SR_CTAID.X ;  /* 0x00000000000479c3 */ /* 0x000e220000002500 */
[----:B------:R-:W1:Y:S07]  /*0030*/  LDCU UR5, c[0x0][0x398] ;  /* 0x00007300ff0577ac */ /* 0x000e6e0008000800 */
[----:B------:R-:W0:Y:S02]  /*0040*/  LDC R6, c[0x0][0x360] ;  /* 0x0000d800ff067b82 */ /* 0x000e240000000800 */
[----:B0-----:R-:W-:-:S05]  /*0050*/  IMAD R6, R6, UR4, R3 ;  /* 0x0000000406067c24 */ /* 0x001fca000f8e0203 */
[----:B-1----:R-:W-:-:S13]  /*0060*/  ISETP.GE.AND P0, PT, R6, UR5, PT ;  /* 0x0000000506007c0c */ /* 0x002fda000bf06270 */
[----:B------:R-:W-:Y:S05]  /*0070*/  @P0 EXIT ;  /* 0x000000000000094d */ /* 0x000fea0003800000 */
[----:B------:R-:W0:Y:S01]  /*0080*/  LDC.64 R8, c[0x0][0x380] ;  /* 0x0000e000ff087b82 */ /* 0x000e220000000a00 */
[----:B------:R-:W1:Y:S07]  /*0090*/  LDCU.64 UR4, c[0x0][0x358] ;  /* 0x00006b00ff0477ac */ /* 0x000e6e0008000a00 */
[----:B------:R-:W2:Y:S08]  /*00a0*/  LDC R3, c[0x0][0x394] ;  /* 0x0000e500ff037b82 */ /* 0x000eb00000000800 */
[----:B------:R-:W3:Y:S01]  /*00b0*/  LDC R2, c[0x0][0x390] ;  /* 0x0000e400ff027b82 */ /* 0x000ee20000000800 */
[----:B0-----:R-:W-:-:S05]  /*00c0*/  IMAD.WIDE R8, R6, 0x4, R8 ;  /* 0x0000000406087825 */ /* 0x001fca00078e0208 */
[----:B-1----:R0:W4:Y:S01]  /*00d0*/  LDG.E R0, desc[UR4][R8.64] ;  /* 0x0000000408007981 */ /* 0x002122000c1e1900 */
[----:B------:R-:W-:Y:S01]  /*00e0*/  BSSY.RECONVERGENT B0, `(.L_x_0) ;  /* 0x000005c000007945 */ /* 0x000fe20003800200 */
[----:B--2---:R-:W-:-:S04]  /*00f0*/  IABS R4, R3 ;  /* 0x0000000300047213 */ /* 0x004fc80000000000 */
[----:B------:R-:W1:Y:S01]  /*0100*/  I2F.RP R5, R4 ;  /* 0x0000000400057306 */ /* 0x000e620000209400 */
[----:B0-----:R-:W-:-:S07]  /*0110*/  IABS R8, R6 ;  /* 0x0000000600087213 */ /* 0x001fce0000000000 */
[----:B-1----:R-:W0:Y:S02]  /*0120*/  MUFU.RCP R5, R5 ;  /* 0x0000000500057308 */ /* 0x002e240000001000 */
[----:B0-----:R-:W-:Y:S01]  /*0130*/  VIADD R10, R5, 0xffffffe ;  /* 0x0ffffffe050a7836 */ /* 0x001fe20000000000 */
[----:B---3--:R-:W-:-:S05]  /*0140*/  IABS R5, R2 ;  /* 0x0000000200057213 */ /* 0x008fca0000000000 */
[----:B------:R0:W1:Y:S02]  /*0150*/  F2I.FTZ.U32.TRUNC.NTZ R11, R10 ;  /* 0x0000000a000b7305 */ /* 0x000064000021f000 */
[----:B0-----:R-:W-:Y:S02]  /*0160*/  IMAD.MOV.U32 R10, RZ, RZ, RZ ;  /* 0x000000ffff0a7224 */ /* 0x001fe400078e00ff */
[----:B-1----:R-:W-:-:S04]  /*0170*/  IMAD.MOV R7, RZ, RZ, -R11 ;  /* 0x000000ffff077224 */ /* 0x002fc800078e0a0b */
[----:B------:R-:W-:-:S04]  /*0180*/  IMAD R7, R7, R4, RZ ;  /* 0x0000000407077224 */ /* 0x000fc800078e02ff */
[----:B------:R-:W-:-:S04]  /*0190*/  IMAD.HI.U32 R11, R11, R7, R10 ;  /* 0x000000070b0b7227 */ /* 0x000fc800078e000a */
[----:B------:R-:W-:Y:S02]  /*01a0*/  IMAD.MOV.U32 R7, RZ, RZ, R8 ;  /* 0x000000ffff077224 */ /* 0x000fe400078e0008 */
[----:B------:R-:W0:Y:S02]  /*01b0*/  I2F.RP R8, R5 ;  /* 0x0000000500087306 */ /* 0x000e240000209400 */
[----:B------:R-:W-:-:S04]  /*01c0*/  IMAD.HI.U32 R9, R11, R7, RZ ;  /* 0x000000070b097227 */ /* 0x000fc800078e00ff */
[----:B------:R-:W-:-:S04]  /*01d0*/  IMAD.MOV R10, RZ, RZ, -R9 ;  /* 0x000000ffff0a7224 */ /* 0x000fc800078e0a09 */
[----:B------:R-:W-:-:S05]  /*01e0*/  IMAD R7, R4, R10, R7 ;  /* 0x0000000a04077224 */ /* 0x000fca00078e0207 */
[----:B------:R-:W-:Y:S01]  /*01f0*/  ISETP.GT.U32.AND P1, PT, R4, R7, PT ;  /* 0x000000070400720c */ /* 0x000fe20003f24070 */
[----:B0-----:R-:W0:-:S12]  /*0200*/  MUFU.RCP R8, R8 ;  /* 0x0000000800087308 */ /* 0x001e180000001000 */
[----:B------:R-:W-:Y:S02]  /*0210*/  @!P1 IMAD.IADD R7, R7, 0x1, -R4 ;  /* 0x0000000107079824 */ /* 0x000fe400078e0a04 */
[----:B------:R-:W-:Y:S01]  /*0220*/  @!P1 VIADD R9, R9, 0x1 ;  /* 0x0000000109099836 */ /* 0x000fe20000000000 */
[----:B------:R-:W-:Y:S02]  /*0230*/  ISETP.NE.AND P1, PT, R3, RZ, PT ;  /* 0x000000ff0300720c */ /* 0x000fe40003f25270 */
[----:B------:R-:W-:Y:S01]  /*0240*/  ISETP.GE.U32.AND P0, PT, R7, R4, PT ;  /* 0x000000040700720c */ /* 0x000fe20003f06070 */
[----:B0-----:R-:W-:Y:S01]  /*0250*/  VIADD R10, R8, 0xffffffe ;  /* 0x0ffffffe080a7836 */ /* 0x001fe20000000000 */
[----:B------:R-:W-:-:S04]  /*0260*/  LOP3.LUT R7, R6, R3, RZ, 0x3c, !PT ;  /* 0x0000000306077212 */ /* 0x000fc800078e3cff */
[----:B------:R-:W-:Y:S02]  /*0270*/  ISETP.GE.AND P2, PT, R7, RZ, PT ;  /* 0x000000ff0700720c */ /* 0x000fe40003f46270 */
[----:B------:R-:W0:Y:S05]  /*0280*/  F2I.FTZ.U32.TRUNC.NTZ R7, R10 ;  /* 0x0000000a00077305 */ /* 0x000e2a000021f000 */
[----:B------:R-:W-:-:S06]  /*0290*/  @P0 VIADD R9, R9, 0x1 ;  /* 0x0000000109090836 */ /* 0x000fcc0000000000 */
[----:B------:R-:W-:Y:S01]  /*02a0*/  @!P2 IMAD.MOV R9, RZ, RZ, -R9 ;  /* 0x000000ffff09a224 */ /* 0x000fe200078e0a09 */
[----:B------:R-:W-:Y:S01]  /*02b0*/  @!P1 LOP3.LUT R9, RZ, R3, RZ, 0x33, !PT ;  /* 0x00000003ff099212 */ /* 0x000fe200078e33ff */
[----:B0-----:R-:W-:-:S03]  /*02c0*/  IMAD.MOV R12, RZ, RZ, -R7 ;  /* 0x000000ffff0c7224 */ /* 0x001fc600078e0a07 */
[----:B------:R-:W-:Y:S01]  /*02d0*/  IADD3 R8, PT, PT, -R9, RZ, RZ ;  /* 0x000000ff09087210 */ /* 0x000fe20007ffe1ff */
[----:B------:R-:W-:Y:S01]  /*02e0*/  IMAD R11, R12, R5, RZ ;  /* 0x000000050c0b7224 */ /* 0x000fe200078e02ff */
[----:B------:R-:W-:-:S03]  /*02f0*/  IABS R12, R9 ;  /* 0x00000009000c7213 */ /* 0x000fc60000000000 */
[C---:B------:R-:W-:Y:S01]  /*0300*/  IMAD R15, R3.reuse, R8, R6 ;  /* 0x00000008030f7224 */ /* 0x040fe200078e0206 */
[-C--:B------:R-:W-:Y:S01]  /*0310*/  LOP3.LUT R3, R3, R2.reuse, RZ, 0x3c, !PT ;  /* 0x0000000203037212 */ /* 0x080fe200078e3cff */
[----:B------:R-:W-:Y:S01]  /*0320*/  IMAD.MOV.U32 R6, RZ, RZ, RZ ;  /* 0x000000ffff067224 */ /* 0x000fe200078e00ff */
[-C--:B------:R-:W-:Y:S02]  /*0330*/  LOP3.LUT R9, R9, R2.reuse, RZ, 0x3c, !PT ;  /* 0x0000000209097212 */ /* 0x080fe400078e3cff */
[----:B------:R-:W-:Y:S01]  /*0340*/  IABS R14, R15 ;  /* 0x0000000f000e7213 */ /* 0x000fe20000000000 */
[----:B------:R-:W-:Y:S01]  /*0350*/  IMAD.HI.U32 R7, R7, R11, R6 ;  /* 0x0000000b07077227 */ /* 0x000fe200078e0006 */
[----:B------:R-:W-:Y:S02]  /*0360*/  ISETP.GE.AND P4, PT, R3, RZ, PT ;  /* 0x000000ff0300720c */ /* 0x000fe40003f86270 */
[----:B------:R-:W-:-:S03]  /*0370*/  LOP3.LUT R3, R15, R2, RZ, 0x3c, !PT ;  /* 0x000000020f037212 */ /* 0x000fc600078e3cff */
[----:B------:R-:W-:-:S04]  /*0380*/  IMAD.HI.U32 R8, R7, R4, RZ ;  /* 0x0000000407087227 */ /* 0x000fc800078e00ff */
[----:B------:R-:W-:-:S04]  /*0390*/  IMAD.HI.U32 R6, R7, R12, RZ ;  /* 0x0000000c07067227 */ /* 0x000fc800078e00ff */
[----:B------:R-:W-:-:S04]  /*03a0*/  IMAD.HI.U32 R11, R7, R14, RZ ;  /* 0x0000000e070b7227 */ /* 0x000fc800078e00ff */
[----:B------:R-:W-:Y:S02]  /*03b0*/  IMAD.MOV R10, RZ, RZ, -R8 ;  /* 0x000000ffff0a7224 */ /* 0x000fe400078e0a08 */
[----:B------:R-:W-:Y:S02]  /*03c0*/  IMAD.MOV R7, RZ, RZ, -R6 ;  /* 0x000000ffff077224 */ /* 0x000fe400078e0a06 */
[----:B------:R-:W-:Y:S02]  /*03d0*/  IMAD.MOV R13, RZ, RZ, -R11 ;  /* 0x000000ffff0d7224 */ /* 0x000fe400078e0a0b */
[C---:B------:R-:W-:Y:S02]  /*03e0*/  IMAD R10, R5.reuse, R10, R4 ;  /* 0x0000000a050a7224 */ /* 0x040fe400078e0204 */
[C---:B------:R-:W-:Y:S02]  /*03f0*/  IMAD R4, R5.reuse, R7, R12 ;  /* 0x0000000705047224 */ /* 0x040fe400078e020c */
[C---:B------:R-:W-:Y:S01]  /*0400*/  IMAD R12, R5.reuse, R13, R14 ;  /* 0x0000000d050c7224 */ /* 0x040fe200078e020e */
[C---:B------:R-:W-:Y:S01]  /*0410*/  ISETP.GT.U32.AND P5, PT, R5.reuse, R10, PT ;  /* 0x0000000a0500720c */ /* 0x040fe20003fa4070 */
[----:B------:R-:W-:Y:S01]  /*0420*/  IMAD R7, R2, R2, RZ ;  /* 0x0000000202077224 */ /* 0x000fe200078e02ff */
[----:B------:R-:W-:-:S02]  /*0430*/  ISETP.GT.U32.AND P6, PT, R5, R4, PT ;  /* 0x000000040500720c */ /* 0x000fc40003fc4070 */
[----:B------:R-:W-:Y:S02]  /*0440*/  ISETP.GT.U32.AND P0, PT, R5, R12, PT ;  /* 0x0000000c0500720c */ /* 0x000fe40003f04070 */
[----:B------:R-:W-:-:S07]  /*0450*/  I2FP.F32.U32 R7, R7 ;  /* 0x0000000700077245 */ /* 0x000fce0000201000 */
[--C-:B------:R-:W-:Y:S02]  /*0460*/  @!P5 IMAD.IADD R10, R10, 0x1, -R5.reuse ;  /* 0x000000010a0ad824 */ /* 0x100fe400078e0a05 */
[--C-:B------:R-:W-:Y:S02]  /*0470*/  @!P6 IMAD.IADD R4, R4, 0x1, -R5.reuse ;  /* 0x000000010404e824 */ /* 0x100fe400078e0a05 */
[----:B------:R-:W-:Y:S01]  /*0480*/  @!P0 IMAD.IADD R12, R12, 0x1, -R5 ;  /* 0x000000010c0c8824 */ /* 0x000fe200078e0a05 */
[-C--:B------:R-:W-:Y:S01]  /*0490*/  ISETP.GE.U32.AND P1, PT, R10, R5.reuse, PT ;  /* 0x000000050a00720c */ /* 0x080fe20003f26070 */
[----:B------:R-:W-:Y:S01]  /*04a0*/  @!P5 VIADD R8, R8, 0x1 ;  /* 0x000000010808d836 */ /* 0x000fe20000000000 */
[----:B------:R-:W0:Y:S01]  /*04b0*/  MUFU.RCP R10, R7 ;  /* 0x00000007000a7308 */ /* 0x000e220000001000 */
[-C--:B------:R-:W-:Y:S01]  /*04c0*/  ISETP.GE.U32.AND P2, PT, R4, R5.reuse, PT ;  /* 0x000000050400720c */ /* 0x080fe20003f46070 */
[----:B------:R-:W-:Y:S01]  /*04d0*/  @!P6 VIADD R6, R6, 0x1 ;  /* 0x000000010606e836 */ /* 0x000fe20000000000 */
[----:B------:R-:W-:-:S02]  /*04e0*/  ISETP.GE.U32.AND P3, PT, R12, R5, PT ;  /* 0x000000050c00720c */ /* 0x000fc40003f66070 */
[----:B------:R-:W-:Y:S01]  /*04f0*/  ISETP.GE.AND P5, PT, R9, RZ, PT ;  /* 0x000000ff0900720c */ /* 0x000fe20003fa6270 */
[----:B------:R-:W1:Y:S01]  /*0500*/  LDC.64 R4, c[0x0][0x388] ;  /* 0x0000e200ff047b82 */ /* 0x000e620000000a00 */
[----:B------:R-:W-:Y:S02]  /*0510*/  ISETP.GE.AND P6, PT, R3, RZ, PT ;  /* 0x000000ff0300720c */ /* 0x000fe40003fc6270 */
[----:B------:R-:W-:Y:S02]  /*0520*/  @!P0 IADD3 R11, PT, PT, R11, 0x1, RZ ;  /* 0x000000010b0b8810 */ /* 0x000fe40007ffe0ff */
[----:B------:R-:W-:Y:S01]  /*0530*/  @P1 VIADD R8, R8, 0x1 ;  /* 0x0000000108081836 */ /* 0x000fe20000000000 */
[----:B------:R-:W-:Y:S02]  /*0540*/  ISETP.NE.AND P0, PT, R2, RZ, PT ;  /* 0x000000ff0200720c */ /* 0x000fe40003f05270 */
[----:B------:R-:W-:Y:S01]  /*0550*/  @P2 VIADD R6, R6, 0x1 ;  /* 0x0000000106062836 */ /* 0x000fe20000000000 */
[----:B------:R-:W-:Y:S01]  /*0560*/  LOP3.LUT R3, RZ, R2, RZ, 0x33, !PT ;  /* 0x00000002ff037212 */ /* 0x000fe200078e33ff */
[----:B------:R-:W-:-:S02]  /*0570*/  @P3 VIADD R11, R11, 0x1 ;  /* 0x000000010b0b3836 */ /* 0x000fc40000000000 */
[----:B0-----:R-:W-:Y:S01]  /*0580*/  FFMA R9, -R7, R10, 1 ;  /* 0x3f80000007097423 */ /* 0x001fe2000000010a */
[----:B------:R-:W-:Y:S02]  /*0590*/  @!P4 IMAD.MOV R8, RZ, RZ, -R8 ;  /* 0x000000ffff08c224 */ /* 0x000fe400078e0a08 */
[----:B------:R-:W-:Y:S02]  /*05a0*/  @!P5 IMAD.MOV R6, RZ, RZ, -R6 ;  /* 0x000000ffff06d224 */ /* 0x000fe400078e0a06 */
[----:B------:R-:W-:Y:S01]  /*05b0*/  FFMA R9, R10, R9, R10 ;  /* 0x000000090a097223 */ /* 0x000fe2000000000a */
[----:B------:R-:W-:Y:S01]  /*05c0*/  @!P6 IMAD.MOV R11, RZ, RZ, -R11 ;  /* 0x000000ffff0be224 */ /* 0x000fe200078e0a0b */
[C---:B------:R-:W-:Y:S02]  /*05d0*/  SEL R10, R3.reuse, R8, !P0 ;  /* 0x00000008030a7207 */ /* 0x040fe40004000000 */
[C---:B------:R-:W-:Y:S02]  /*05e0*/  SEL R8, R3.reuse, R6, !P0 ;  /* 0x0000000603087207 */ /* 0x040fe40004000000 */
[----:B------:R-:W-:-:S05]  /*05f0*/  SEL R3, R3, R11, !P0 ;  /* 0x0000000b03037207 */ /* 0x000fca0004000000 */
[----:B------:R-:W-:-:S04]  /*0600*/  IMAD R3, R8, R10, R3 ;  /* 0x0000000a08037224 */ /* 0x000fc800078e0203 */
[----:B-1----:R-:W-:Y:S01]  /*0610*/  IMAD.WIDE R4, R3, 0x4, R4 ;  /* 0x0000000403047825 */ /* 0x002fe200078e0204 */
[----:B----4-:R-:W0:Y:S03]  /*0620*/  FCHK P0, R0, R7 ;  /* 0x0000000700007302 */ /* 0x010e260000000000 */
[----:B------:R-:W-:-:S04]  /*0630*/  FFMA R2, R0, R9, RZ ;  /* 0x0000000900027223 */ /* 0x000fc800000000ff */
[----:B------:R-:W-:-:S04]  /*0640*/  FFMA R6, -R7, R2, R0 ;  /* 0x0000000207067223 */ /* 0x000fc80000000100 */
[----:B------:R-:W-:Y:S01]  /*0650*/  FFMA R9, R9, R6, R2 ;  /* 0x0000000609097223 */ /* 0x000fe20000000002 */
[----:B0-----:R-:W-:Y:S06]  /*0660*/  @!P0 BRA `(.L_x_1) ;  /* 0x00000000000c8947 */ /* 0x001fec0003800000 */
[----:B------:R-:W-:-:S07]  /*0670*/  MOV R2, 0x690 ;  /* 0x0000069000027802 */ /* 0x000fce0000000f00 */
[----:B------:R-:W-:Y:S05]  /*0680*/  CALL.REL.NOINC `($__internal_0_$__cuda_sm3x_div_rn_noftz_f32_slowpath) ;  /* 0x0000000000107944 */ /* 0x000fea0003c00000 */
[----:B------:R-:W-:-:S07]  /*0690*/  IMAD.MOV.U32 R9, RZ, RZ, R0 ;  /* 0x000000ffff097224 */ /* 0x000fce00078e0000 */
.L_x_1:
[----:B------:R-:W-:Y:S05]  /*06a0*/  BSYNC.RECONVERGENT B0 ;  /* 0x0000000000007941 */ /* 0x000fea0003800200 */
.L_x_0:
[----:B------:R-:W-:Y:S01]  /*06b0*/  REDG.E.ADD.F32.FTZ.RN.STRONG.GPU desc[UR4][R4.64], R9 ;  /* 0x00000009040079a6 */ /* 0x000fe2000c12f304 */
[----:B------:R-:W-:Y:S05]  /*06c0*/  EXIT ;  /* 0x000000000000794d */ /* 0x000fea0003800000 */
        .weak           $__internal_0_$__cuda_sm3x_div_rn_noftz_f32_slowpath
        .type           $__internal_0_$__cuda_sm3x_div_rn_noftz_f32_slowpath,@function
        .size           $__internal_0_$__cuda_sm3x_div_rn_noftz_f32_slowpath,(.L_x_41 - $__internal_0_$__cuda_sm3x_div_rn_noftz_f32_slowpath)
$__internal_0_$__cuda_sm3x_div_rn_noftz_f32_slowpath:
[----:B------:R-:W-:Y:S01]  /*06d0*/  SHF.R.U32.HI R6, RZ, 0x17, R7 ;  /* 0x00000017ff067819 */ /* 0x000fe20000011607 */
[----:B------:R-:W-:Y:S01]  /*06e0*/  BSSY.RECONVERGENT B1, `(.L_x_2) ;  /* 0x0000064000017945 */ /* 0x000fe20003800200 */
[--C-:B------:R-:W-:Y:S01]  /*06f0*/  SHF.R.U32.HI R3, RZ, 0x17, R0.reuse ;  /* 0x00000017ff037819 */ /* 0x100fe20000011600 */
[----:B------:R-:W-:Y:S01]  /*0700*/  IMAD.MOV.U32 R9, RZ, RZ, R0 ;  /* 0x000000ffff097224 */ /* 0x000fe200078e0000 */
[----:B------:R-:W-:Y:S02]  /*0710*/  LOP3.LUT R8, R6, 0xff, RZ, 0xc0, !PT ;  /* 0x000000ff06087812 */ /* 0x000fe400078ec0ff */
[----:B------:R-:W-:-:S03]  /*0720*/  LOP3.LUT R6, R3, 0xff, RZ, 0xc0, !PT ;  /* 0x000000ff03067812 */ /* 0x000fc600078ec0ff */
[----:B------:R-:W-:Y:S01]  /*0730*/  VIADD R12, R8, 0xffffffff ;  /* 0xffffffff080c7836 */ /* 0x000fe20000000000 */
[----:B------:R-:W-:-:S04]  /*0740*/  IADD3 R11, PT, PT, R6, -0x1, RZ ;  /* 0xffffffff060b7810 */ /* 0x000fc80007ffe0ff */
[----:B------:R-:W-:-:S04]  /*0750*/  ISETP.GT.U32.AND P0, PT, R12, 0xfd, PT ;  /* 0x000000fd0c00780c */ /* 0x000fc80003f04070 */
[----:B------:R-:W-:-:S13]  /*0760*/  ISETP.GT.U32.OR P0, PT, R11, 0xfd, P0 ;  /* 0x000000fd0b00780c */ /* 0x000fda0000704470 */
[----:B------:R-:W-:Y:S01]  /*0770*/  @!P0 IMAD.MOV.U32 R10, RZ, RZ, RZ ;  /* 0x000000ffff0a8224 */ /* 0x000fe200078e00ff */
[----:B------:R-:W-:Y:S06]  /*0780*/  @!P0 BRA `(.L_x_3) ;  /* 0x0000000000608947 */ /* 0x000fec0003800000 */
[----:B------:R-:W-:Y:S01]  /*0790*/  FSETP.GTU.FTZ.AND P0, PT, |R0|, +INF , PT ;  /* 0x7f8000000000780b */ /* 0x000fe20003f1c200 */
[----:B------:R-:W-:Y:S01]  /*07a0*/  IMAD.MOV.U32 R3, RZ, RZ, R7 ;  /* 0x000000ffff037224 */ /* 0x000fe200078e0007 */
[----:B------:R-:W-:-:S04]  /*07b0*/  FSETP.GTU.FTZ.AND P1, PT, |R7|, +INF , PT ;  /* 0x7f8000000700780b */ /* 0x000fc80003f3c200 */
[----:B------:R-:W-:-:S13]  /*07c0*/  PLOP3.LUT P0, PT, P0, P1, PT, 0xf8, 0x8f ;  /* 0x00000000008f781c */ /* 0x000fda0000703f70 */
[----:B------:R-:W-:Y:S05]  /*07d0*/  @P0 BRA `(.L_x_4) ;  /* 0x00000004004c0947 */ /* 0x000fea0003800000 */
[----:B------:R-:W-:-:S13]  /*07e0*/  LOP3.LUT P0, RZ, R7, 0x7fffffff, R9, 0xc8, !PT ;  /* 0x7fffffff07ff7812 */ /* 0x000fda000780c809 */
[----:B------:R-:W-:Y:S05]  /*07f0*/  @!P0 BRA `(.L_x_5) ;  /* 0x00000004003c8947 */ /* 0x000fea0003800000 */
[C---:B------:R-:W-:Y:S02]  /*0800*/  FSETP.NEU.FTZ.AND P2, PT, |R0|.reuse, +INF , PT ;  /* 0x7f8000000000780b */ /* 0x040fe40003f5d200 */
[----:B------:R-:W-:Y:S02]  /*0810*/  FSETP.NEU.FTZ.AND P0, PT, |R3|, +INF , PT ;  /* 0x7f8000000300780b */ /* 0x000fe40003f1d200 */
[----:B------:R-:W-:-:S11]  /*0820*/  FSETP.NEU.FTZ.AND P1, PT, |R0|, +INF , PT ;  /* 0x7f8000000000780b */ /* 0x000fd60003f3d200 */
[----:B------:R-:W-:Y:S05]  /*0830*/  @!P0 BRA !P2, `(.L_x_5) ;  /* 0x00000004002c8947 */ /* 0x000fea0005000000 */
[----:B------:R-:W-:-:S04]  /*0840*/  LOP3.LUT P2, RZ, R9, 0x7fffffff, RZ, 0xc0, !PT ;  /* 0x7fffffff09ff7812 */ /* 0x000fc8000784c0ff */
[----:B------:R-:W-:-:S13]  /*0850*/  PLOP3.LUT P0, PT, P0, P2, PT, 0x2f, 0xf2 ;  /* 0x0000000000f2781c */ /* 0x000fda0000704577 */
[----:B------:R-:W-:Y:S05]  /*0860*/  @P0 BRA `(.L_x_6) ;  /* 0x0000000400180947 */ /* 0x000fea0003800000 */
[----:B------:R-:W-:-:S04]  /*0870*/  LOP3.LUT P0, RZ, R7, 0x7fffffff, RZ, 0xc0, !PT ;  /* 0x7fffffff07ff7812 */ /* 0x000fc8000780c0ff */
[----:B------:R-:W-:-:S13]  /*0880*/  PLOP3.LUT P0, PT, P1, P0, PT, 0x2f, 0xf2 ;  /* 0x0000000000f2781c */ /* 0x000fda0000f00577 */
[----:B------:R-:W-:Y:S05]  /*0890*/  @P0 BRA `(.L_x_7) ;  /* 0x0000000400000947 */ /* 0x000fea0003800000 */
[----:B------:R-:W-:Y:S02]  /*08a0*/  ISETP.GE.AND P0, PT, R11, RZ, PT ;  /* 0x000000ff0b00720c */ /* 0x000fe40003f06270 */
[----:B------:R-:W-:-:S11]  /*08b0*/  ISETP.GE.AND P1, PT, R12, RZ, PT ;  /* 0x000000ff0c00720c */ /* 0x000fd60003f26270 */
[----:B------:R-:W-:Y:S02]  /*08c0*/  @P0 IMAD.MOV.U32 R10, RZ, RZ, RZ ;  /* 0x000000ffff0a0224 */ /* 0x000fe400078e00ff */
[----:B------:R-:W-:Y:S01]  /*08d0*/  @!P0 FFMA R9, R0, 1.84467440737095516160e+19, RZ ;  /* 0x5f80000000098823 */ /* 0x000fe200000000ff */
[----:B------:R-:W-:Y:S02]  /*08e0*/  @!P0 IMAD.MOV.U32 R10, RZ, RZ, -0x40 ;  /* 0xffffffc0ff0a8424 */ /* 0x000fe400078e00ff */
[----:B------:R-:W-:Y:S02]  /*08f0*/  @!P1 FFMA R7, R3, 1.84467440737095516160e+19, RZ ;  /* 0x5f80000003079823 */ /* 0x000fe400000000ff */
[----:B------:R-:W-:-:S07]  /*0900*/  @!P1 VIADD R10, R10, 0x40 ;  /* 0x000000400a0a9836 */ /* 0x000fce0000000000 */
.L_x_3:
[----:B------:R-:W-:Y:S01]  /*0910*/  LEA R0, R8, 0xc0800000, 0x17 ;  /* 0xc080000008007811 */ /* 0x000fe200078eb8ff */
[----:B------:R-:W-:Y:S01]  /*0920*/  VIADD R6, R6, 0xffffff81 ;  /* 0xffffff8106067836 */ /* 0x000fe20000000000 */
[----:B------:R-:W-:Y:S03]  /*0930*/  BSSY.RECONVERGENT B2, `(.L_x_8) ;  /* 0x0000035000027945 */ /* 0x000fe60003800200 */
[----:B------:R-:W-:Y:S02]  /*0940*/  IMAD.IADD R7, R7, 0x1, -R0 ;  /* 0x0000000107077824 */ /* 0x000fe400078e0a00 */
[C---:B------:R-:W-:Y:S02]  /*0950*/  IMAD R0, R6.reuse, -0x800000, R9 ;  /* 0xff80000006007824 */ /* 0x040fe400078e0209 */
[----:B------:R0:W1:Y:S01]  /*0960*/  MUFU.RCP R3, R7 ;  /* 0x0000000700037308 */ /* 0x0000620000001000 */
[----:B------:R-:W-:Y:S01]  /*0970*/  FADD.FTZ R11, -R7, -RZ ;  /* 0x800000ff070b7221 */ /* 0x000fe20000010100 */
[----:B0-----:R-:W-:-:S04]  /*0980*/  IADD3 R7, PT, PT, R6, 0x7f, -R8 ;  /* 0x0000007f06077810 */ /* 0x001fc80007ffe808 */
[----:B------:R-:W-:Y:S01]  /*0990*/  IADD3 R7, PT, PT, R7, R10, RZ ;  /* 0x0000000a07077210 */ /* 0x000fe20007ffe0ff */
[----:B-1----:R-:W-:-:S04]  /*09a0*/  FFMA R12, R3, R11, 1 ;  /* 0x3f800000030c7423 */ /* 0x002fc8000000000b */
[----:B------:R-:W-:-:S04]  /*09b0*/  FFMA R14, R3, R12, R3 ;  /* 0x0000000c030e7223 */ /* 0x000fc80000000003 */
[----:B------:R-:W-:-:S04]  /*09c0*/  FFMA R3, R0, R14, RZ ;  /* 0x0000000e00037223 */ /* 0x000fc800000000ff */
[----:B------:R-:W-:-:S04]  /*09d0*/  FFMA R12, R11, R3, R0 ;  /* 0x000000030b0c7223 */ /* 0x000fc80000000000 */
[----:B------:R-:W-:-:S04]  /*09e0*/  FFMA R9, R14, R12, R3 ;  /* 0x0000000c0e097223 */ /* 0x000fc80000000003 */
[----:B------:R-:W-:-:S04]  /*09f0*/  FFMA R12, R11, R9, R0 ;  /* 0x000000090b0c7223 */ /* 0x000fc80000000000 */
[----:B------:R-:W-:-:S05]  /*0a00*/  FFMA R0, R14, R12, R9 ;  /* 0x0000000c0e007223 */ /* 0x000fca0000000009 */
[----:B------:R-:W-:-:S04]  /*0a10*/  SHF.R.U32.HI R3, RZ, 0x17, R0 ;  /* 0x00000017ff037819 */ /* 0x000fc80000011600 */
[----:B------:R-:W-:-:S05]  /*0a20*/  LOP3.LUT R3, R3, 0xff, RZ, 0xc0, !PT ;  /* 0x000000ff03037812 */ /* 0x000fca00078ec0ff */
[----:B------:R-:W-:-:S04]  /*0a30*/  IMAD.IADD R10, R3, 0x1, R7 ;  /* 0x00000001030a7824 */ /* 0x000fc800078e0207 */
[----:B------:R-:W-:-:S05]  /*0a40*/  VIADD R3, R10, 0xffffffff ;  /* 0xffffffff0a037836 */ /* 0x000fca0000000000 */
[----:B------:R-:W-:-:S13]  /*0a50*/  ISETP.GE.U32.AND P0, PT, R3, 0xfe, PT ;  /* 0x000000fe0300780c */ /* 0x000fda0003f06070 */
[----:B------:R-:W-:Y:S05]  /*0a60*/  @!P0 BRA `(.L_x_9) ;  /* 0x0000000000808947 */ /* 0x000fea0003800000 */
[----:B------:R-:W-:-:S13]  /*0a70*/  ISETP.GT.AND P0, PT, R10, 0xfe, PT ;  /* 0x000000fe0a00780c */ /* 0x000fda0003f04270 */
[----:B------:R-:W-:Y:S05]  /*0a80*/  @P0 BRA `(.L_x_10) ;  /* 0x00000000006c0947 */ /* 0x000fea0003800000 */
[----:B------:R-:W-:-:S13]  /*0a90*/  ISETP.GE.AND P0, PT, R10, 0x1, PT ;  /* 0x000000010a00780c */ /* 0x000fda0003f06270 */
[----:B------:R-:W-:Y:S05]  /*0aa0*/  @P0 BRA `(.L_x_11) ;  /* 0x0000000000740947 */ /* 0x000fea0003800000 */
[----:B------:R-:W-:Y:S02]  /*0ab0*/  ISETP.GE.AND P0, PT, R10, -0x18, PT ;  /* 0xffffffe80a00780c */ /* 0x000fe40003f06270 */
[----:B------:R-:W-:-:S11]  /*0ac0*/  LOP3.LUT R0, R0, 0x80000000, RZ, 0xc0, !PT ;  /* 0x8000000000007812 */ /* 0x000fd600078ec0ff */
[----:B------:R-:W-:Y:S05]  /*0ad0*/  @!P0 BRA `(.L_x_11) ;  /* 0x0000000000688947 */ /* 0x000fea0003800000 */
[-CC-:B------:R-:W-:Y:S01]  /*0ae0*/  FFMA.RZ R3, R14, R12.reuse, R9.reuse ;  /* 0x0000000c0e037223 */ /* 0x180fe2000000c009 */
[----:B------:R-:W-:Y:S02]  /*0af0*/  VIADD R8, R10, 0x20 ;  /* 0x000000200a087836 */ /* 0x000fe40000000000 */
[-CC-:B------:R-:W-:Y:S01]  /*0b00*/  FFMA.RM R6, R14, R12.reuse, R9.reuse ;  /* 0x0000000c0e067223 */ /* 0x180fe20000004009 */
[----:B------:R-:W-:Y:S02]  /*0b10*/  ISETP.NE.AND P2, PT, R10, RZ, PT ;  /* 0x000000ff0a00720c */ /* 0x000fe40003f45270 */
[----:B------:R-:W-:Y:S01]  /*0b20*/  LOP3.LUT R7, R3, 0x7fffff, RZ, 0xc0, !PT ;  /* 0x007fffff03077812 */ /* 0x000fe200078ec0ff */
[----:B------:R-:W-:Y:S01]  /*0b30*/  FFMA.RP R3, R14, R12, R9 ;  /* 0x0000000c0e037223 */ /* 0x000fe20000008009 */
[----:B------:R-:W-:Y:S01]  /*0b40*/  IMAD.MOV R9, RZ, RZ, -R10 ;  /* 0x000000ffff097224 */ /* 0x000fe200078e0a0a */
[----:B------:R-:W-:Y:S02]  /*0b50*/  ISETP.NE.AND P1, PT, R10, RZ, PT ;  /* 0x000000ff0a00720c */ /* 0x000fe40003f25270 */
[----:B------:R-:W-:-:S02]  /*0b60*/  LOP3.LUT R7, R7, 0x800000, RZ, 0xfc, !PT ;  /* 0x0080000007077812 */ /* 0x000fc400078efcff */
[----:B------:R-:W-:Y:S02]  /*0b70*/  FSETP.NEU.FTZ.AND P0, PT, R3, R6, PT ;  /* 0x000000060300720b */ /* 0x000fe40003f1d000 */
[----:B------:R-:W-:Y:S02]  /*0b80*/  SHF.L.U32 R8, R7, R8, RZ ;  /* 0x0000000807087219 */ /* 0x000fe400000006ff */
[----:B------:R-:W-:Y:S02]  /*0b90*/  SEL R6, R9, RZ, P2 ;  /* 0x000000ff09067207 */ /* 0x000fe40001000000 */
[----:B------:R-:W-:Y:S02]  /*0ba0*/  ISETP.NE.AND P1, PT, R8, RZ, P1 ;  /* 0x000000ff0800720c */ /* 0x000fe40000f25270 */
[----:B------:R-:W-:Y:S02]  /*0bb0*/  SHF.R.U32.HI R6, RZ, R6, R7 ;  /* 0x00000006ff067219 */ /* 0x000fe40000011607 */
[----:B------:R-:W-:-:S02]  /*0bc0*/  PLOP3.LUT P0, PT, P0, P1, PT, 0xf8, 0x8f ;  /* 0x00000000008f781c */ /* 0x000fc40000703f70 */
[----:B------:R-:W-:Y:S02]  /*0bd0*/  SHF.R.U32.HI R8, RZ, 0x1, R6 ;  /* 0x00000001ff087819 */ /* 0x000fe40000011606 */
[----:B------:R-:W-:-:S04]  /*0be0*/  SEL R3, RZ, 0x1, !P0 ;  /* 0x00000001ff037807 */ /* 0x000fc80004000000 */
[----:B------:R-:W-:-:S04]  /*0bf0*/  LOP3.LUT R3, R3, 0x1, R8, 0xf8, !PT ;  /* 0x0000000103037812 */ /* 0x000fc800078ef808 */
[----:B------:R-:W-:-:S05]  /*0c00*/  LOP3.LUT R3, R3, R6, RZ, 0xc0, !PT ;  /* 0x0000000603037212 */ /* 0x000fca00078ec0ff */
[----:B------:R-:W-:-:S05]  /*0c10*/  IMAD.IADD R3, R8, 0x1, R3 ;  /* 0x0000000108037824 */ /* 0x000fca00078e0203 */
[----:B------:R-:W-:Y:S01]  /*0c20*/  LOP3.LUT R0, R3, R0, RZ, 0xfc, !PT ;  /* 0x0000000003007212 */ /* 0x000fe200078efcff */
[----:B------:R-:W-:Y:S06]  /*0c30*/  BRA `(.L_x_11) ;  /* 0x0000000000107947 */ /* 0x000fec0003800000 */
.L_x_10:
[----:B------:R-:W-:-:S04]  /*0c40*/  LOP3.LUT R0, R0, 0x80000000, RZ, 0xc0, !PT ;  /* 0x8000000000007812 */ /* 0x000fc800078ec0ff */
[----:B------:R-:W-:Y:S01]  /*0c50*/  LOP3.LUT R0, R0, 0x7f800000, RZ, 0xfc, !PT ;  /* 0x7f80000000007812 */ /* 0x000fe200078efcff */
[----:B------:R-:W-:Y:S06]  /*0c60*/  BRA `(.L_x_11) ;  /* 0x0000000000047947 */ /* 0x000fec0003800000 */
.L_x_9:
[----:B------:R-:W-:-:S07]  /*0c70*/  IMAD R0, R7, 0x800000, R0 ;  /* 0x0080000007007824 */ /* 0x000fce00078e0200 */
.L_x_11:
[----:B------:R-:W-:Y:S05]  /*0c80*/  BSYNC.RECONVERGENT B2 ;  /* 0x0000000000027941 */ /* 0x000fea0003800200 */
.L_x_8:
[----:B------:R-:W-:Y:S05]  /*0c90*/  BRA `(.L_x_12) ;  /* 0x0000000000207947 */ /* 0x000fea0003800000 */
.L_x_7:
[----:B------:R-:W-:-:S04]  /*0ca0*/  LOP3.LUT R0, R7, 0x80000000, R9, 0x48, !PT ;  /* 0x8000000007007812 */ /* 0x000fc800078e4809 */
[----:B------:R-:W-:Y:S01]  /*0cb0*/  LOP3.LUT R0, R0, 0x7f800000, RZ, 0xfc, !PT ;  /* 0x7f80000000007812 */ /* 0x000fe200078efcff */
[----:B------:R-:W-:Y:S06]  /*0cc0*/  BRA `(.L_x_12) ;  /* 0x0000000000147947 */ /* 0x000fec0003800000 */
.L_x_6:
[----:B------:R-:W-:Y:S01]  /*0cd0*/  LOP3.LUT R0, R7, 0x80000000, R9, 0x48, !PT ;  /* 0x8000000007007812 */ /* 0x000fe200078e4809 */
[----:B------:R-:W-:Y:S06]  /*0ce0*/  BRA `(.L_x_12) ;  /* 0x00000000000c7947 */ /* 0x000fec0003800000 */
.L_x_5:
[----:B------:R-:W0:Y:S01]  /*0cf0*/  MUFU.RSQ R0, -QNAN ;  /* 0xffc0000000007908 */ /* 0x000e220000001400 */
[----:B------:R-:W-:Y:S05]  /*0d00*/  BRA `(.L_x_12) ;  /* 0x0000000000047947 */ /* 0x000fea0003800000 */
.L_x_4:
[----:B------:R-:W-:-:S07]  /*0d10*/  FADD.FTZ R0, R0, R3 ;  /* 0x0000000300007221 */ /* 0x000fce0000010000 */
.L_x_12:
[----:B------:R-:W-:Y:S05]  /*0d20*/  BSYNC.RECONVERGENT B1 ;  /* 0x0000000000017941 */ /* 0x000fea0003800200 */
.L_x_2:
[----:B------:R-:W-:-:S04]  /*0d30*/  IMAD.MOV.U32 R3, RZ, RZ, 0x0 ;  /* 0x00000000ff037424 */ /* 0x000fc800078e00ff */
[----:B0-----:R-:W-:Y:S05]  /*0d40*/  RET.REL.NODEC R2 `(_Z11downsample_PfS_iii) ;  /* 0xfffffff002ac7950 */ /* 0x001fea0003c3ffff */
.L_x_13:
[----:B------:R-:W-:-:S00]  /*0d50*/  BRA `(.L_x_13) ;  /* 0xfffffffc00fc7947 */ /* 0x000fc0000383ffff */
[----:B------:R-:W-:-:S00]  /*0d60*/  NOP ;  /* 0x0000000000007918 */ /* 0x000fc00000000000 */
        /* <DEDUP_REMOVED lines=9> */
.L_x_41:


//--------------------- .text._Z7argmin_PfS_ii    --------------------------
	.section	.text._Z7argmin_PfS_ii,"ax",@progbits
	.align	128
        .global         _Z7argmin_PfS_ii
        .type           _Z7argmin_PfS_ii,@function
        .size           _Z7argmin_PfS_ii,(.L_x_44 - _Z7argmin_PfS_ii)
        .other          _Z7argmin_PfS_ii,@"STO_CUDA_ENTRY STV_DEFAULT"
_Z7argmin_PfS_ii:
.text._Z7argmin_PfS_ii:
[----:B------:R-:W-:Y:S01]  /*0000*/  LDC R1, c[0x0][0x37c] ;  /* 0x0000df00ff017b82 */ /* 0x000fe20000000800 */
[----:B------:R-:W0:Y:S07]  /*0010*/  S2R R2, SR_TID.X ;  /* 0x0000000000027919 */ /* 0x000e2e0000002100 */
[----:B------:R-:W0:Y:S08]  /*0020*/  S2UR UR4, SR_CTAID.X ;  /* 0x00000000000479c3 */ /* 0x000e300000002500 */
[----:B------:R-:W0:Y:S08]  /*0030*/  LDC R3, c[0x0][0x360] ;  /* 0x0000d800ff037b82 */ /* 0x000e300000000800 */
[----:B------:R-:W1:Y:S01]  /*0040*/  LDC R0, c[0x0][0x394] ;  /* 0x0000e500ff007b82 */ /* 0x000e620000000800 */
[----:B0-----:R-:W-:-:S05]  /*0050*/  IMAD R3, R3, UR4, R2 ;  /* 0x0000000403037c24 */ /* 0x001fca000f8e0202 */
[----:B-1----:R-:W-:-:S13]  /*0060*/  ISETP.GE.AND P0, PT, R3, R0, PT ;  /* 0x000000000300720c */ /* 0x002fda0003f06270 */
[----:B------:R-:W-:Y:S05]  /*0070*/  @P0 EXIT ;  /* 0x000000000000094d */ /* 0x000fea0003800000 */
[----:B------:R-:W0:Y:S01]  /*0080*/  LDCU UR4, c[0x0][0x390] ;  /* 0x00007200ff0477ac */ /* 0x000e220008000800 */
[----:B------:R-:W-:Y:S01]  /*0090*/  IMAD.MOV.U32 R7, RZ, RZ, RZ ;  /* 0x000000ffff077224 */ /* 0x000fe200078e00ff */
[----:B------:R-:W1:Y:S01]  /*00a0*/  LDCU.64 UR8, c[0x0][0x358] ;  /* 0x00006b00ff0877ac */ /* 0x000e620008000a00 */
[----:B0-----:R-:W-:-:S09]  /*00b0*/  UISETP.GE.AND UP0, UPT, UR4, 0x1, UPT ;  /* 0x000000010400788c */ /* 0x001fd2000bf06270 */
[----:B-1----:R-:W-:Y:S05]  /*00c0*/  BRA.U !UP0, `(.L_x_14) ;  /* 0x0000000908f47547 */ /* 0x002fea000b800000 */
[----:B------:R-:W-:Y:S01]  /*00d0*/  UISETP.GE.U32.AND UP0, UPT, UR4, 0x10, UPT ;  /* 0x000000100400788c */ /* 0x000fe2000bf06070 */
[----:B------:R-:W-:Y:S01]  /*00e0*/  IMAD.MOV.U32 R6, RZ, RZ, 0x7f800000 ;  /* 0x7f800000ff067424 */ /* 0x000fe200078e00ff */
[----:B------:R-:W-:Y:S01]  /*00f0*/  ULOP3.LUT UR5, UR4, 0xf, URZ, 0xc0, !UPT ;  /* 0x0000000f04057892 */ /* 0x000fe2000f8ec0ff */
[----:B------:R-:W-:Y:S02]  /*0100*/  IMAD.MOV.U32 R5, RZ, RZ, RZ ;  /* 0x000000ffff057224 */ /* 0x000fe400078e00ff */
[----:B------:R-:W-:Y:S01]  /*0110*/  IMAD.MOV.U32 R2, RZ, RZ, RZ ;  /* 0x000000ffff027224 */ /* 0x000fe200078e00ff */
[----:B------:R-:W-:-:S03]  /*0120*/  UISETP.NE.AND UP1, UPT, UR5, URZ, UPT ;  /* 0x000000ff0500728c */ /* 0x000fc6000bf25270 */
[----:B------:R-:W-:Y:S08]  /*0130*/  BRA.U !UP0, `(.L_x_15) ;  /* 0x00000005086c7547 */ /* 0x000ff0000b800000 */
[----:B------:R-:W0:Y:S01]  /*0140*/  LDC.64 R14, c[0x0][0x380] ;  /* 0x0000e000ff0e7b82 */ /* 0x000e220000000a00 */
[----:B------:R-:W-:Y:S01]  /*0150*/  ULOP3.LUT UR6, UR4, 0x7ffffff0, URZ, 0xc0, !UPT ;  /* 0x7ffffff004067892 */ /* 0x000fe2000f8ec0ff */
[----:B------:R-:W-:Y:S01]  /*0160*/  IMAD.MOV.U32 R6, RZ, RZ, 0x7f800000 ;  /* 0x7f800000ff067424 */ /* 0x000fe200078e00ff */
[----:B------:R-:W-:Y:S01]  /*0170*/  MOV R7, R3 ;  /* 0x0000000300077202 */ /* 0x000fe20000000f00 */
[----:B------:R-:W-:Y:S02]  /*0180*/  IMAD.MOV.U32 R4, RZ, RZ, RZ ;  /* 0x000000ffff047224 */ /* 0x000fe400078e00ff */
[----:B------:R-:W-:Y:S02]  /*0190*/  IMAD.MOV.U32 R2, RZ, RZ, RZ ;  /* 0x000000ffff027224 */ /* 0x000fe400078e00ff */
[----:B------:R-:W-:-:S07]  /*01a0*/  IMAD.U32 R5, RZ, RZ, UR6 ;  /* 0x00000006ff057e24 */ /* 0x000fce000f8e00ff */
.L_x_16:
[----:B0-----:R-:W-:-:S05]  /*01b0*/  IMAD.WIDE R10, R7, 0x4, R14 ;  /* 0x00000004070a7825 */ /* 0x001fca00078e020e */
[----:B------:R0:W2:Y:S01]  /*01c0*/  LDG.E R9, desc[UR8][R10.64] ;  /* 0x000000080a097981 */ /* 0x0000a2000c1e1900 */
[----:B------:R-:W-:-:S05]  /*01d0*/  IMAD.WIDE R12, R0, 0x4, R10 ;  /* 0x00000004000c7825 */ /* 0x000fca00078e020a */
[----:B------:R-:W3:Y:S01]  /*01e0*/  LDG.E R8, desc[UR8][R12.64] ;  /* 0x000000080c087981 */ /* 0x000ee2000c1e1900 */
[----:B------:R-:W-:-:S05]  /*01f0*/  IMAD.WIDE R18, R0, 0x4, R12 ;  /* 0x0000000400127825 */ /* 0x000fca00078e020c */
[----:B------:R-:W4:Y:S01]  /*0200*/  LDG.E R27, desc[UR8][R18.64] ;  /* 0x00000008121b7981 */ /* 0x000f22000c1e1900 */
[----:B------:R-:W-:-:S05]  /*0210*/  IMAD.WIDE R20, R0, 0x4, R18 ;  /* 0x0000000400147825 */ /* 0x000fca00078e0212 */
[----:B------:R-:W5:Y:S01]  /*0220*/  LDG.E R26, desc[UR8][R20.64] ;  /* 0x00000008141a7981 */ /* 0x000f62000c1e1900 */
[----:B0-----:R-:W-:-:S05]  /*0230*/  IMAD.WIDE R10, R0, 0x4, R20 ;  /* 0x00000004000a7825 */ /* 0x001fca00078e0214 */
[----:B------:R-:W5:Y:S01]  /*0240*/  LDG.E R25, desc[UR8][R10.64] ;  /* 0x000000080a197981 */ /* 0x000f62000c1e1900 */
[----:B------:R-:W-:-:S05]  /*0250*/  IMAD.WIDE R28, R0, 0x4, R10 ;  /* 0x00000004001c7825 */ /* 0x000fca00078e020a */
[----:B------:R0:W5:Y:S02]  /*0260*/  LDG.E R24, desc[UR8][R28.64] ;  /* 0x000000081c187981 */ /* 0x000164000c1e1900 */
[----:B0-----:R-:W-:-:S05]  /*0270*/  IMAD.WIDE R28, R0, 0x4, R28 ;  /* 0x00000004001c7825 */ /* 0x001fca00078e021c */
[----:B------:R-:W5:Y:S01]  /*0280*/  LDG.E R23, desc[UR8][R28.64] ;  /* 0x000000081c177981 */ /* 0x000f62000c1e1900 */
[----:B------:R-:W-:-:S05]  /*0290*/  IMAD.WIDE R16, R0, 0x4, R28 ;  /* 0x0000000400107825 */ /* 0x000fca00078e021c */
[----:B------:R-:W5:Y:S01]  /*02a0*/  LDG.E R22, desc[UR8][R16.64] ;  /* 0x0000000810167981 */ /* 0x000f62000c1e1900 */
[----:B------:R-:W-:-:S05]  /*02b0*/  IMAD.WIDE R18, R0, 0x4, R16 ;  /* 0x0000000400127825 */ /* 0x000fca00078e0210 */
        /* <DEDUP_REMOVED lines=8> */
[----:B------:R0:W5:Y:S02]  /*0340*/  LDG.E R28, desc[UR8][R16.64] ;  /* 0x00000008101c7981 */ /* 0x000164000c1e1900 */
[----:B0-----:R-:W-:-:S05]  /*0350*/  IMAD.WIDE R16, R0, 0x4, R16 ;  /* 0x0000000400107825 */ /* 0x001fca00078e0210 */
[----:B------:R-:W5:Y:S01]  /*0360*/  LDG.E R29, desc[UR8][R16.64] ;  /* 0x00000008101d7981 */ /* 0x000f62000c1e1900 */
[----:B------:R-:W-:-:S04]  /*0370*/  IMAD.WIDE R18, R0, 0x4, R16 ;  /* 0x0000000400127825 */ /* 0x000fc800078e0210 */
[C---:B------:R-:W-:Y:S01]  /*0380*/  IMAD.WIDE R20, R0.reuse, 0x4, R18 ;  /* 0x0000000400147825 */ /* 0x040fe200078e0212 */
[----:B------:R-:W5:Y:S05]  /*0390*/  LDG.E R16, desc[UR8][R18.64] ;  /* 0x0000000812107981 */ /* 0x000f6a000c1e1900 */
[----:B------:R-:W5:Y:S01]  /*03a0*/  LDG.E R20, desc[UR8][R20.64] ;  /* 0x0000000814147981 */ /* 0x000f62000c1e1900 */
[----:B------:R-:W-:Y:S01]  /*03b0*/  IMAD R7, R0, 0x10, R7 ;  /* 0x0000001000077824 */ /* 0x000fe200078e0207 */
[----:B--2---:R-:W-:-:S04]  /*03c0*/  FSETP.GEU.AND P3, PT, R9, R6, PT ;  /* 0x000000060900720b */ /* 0x004fc80003f6e000 */
[----:B------:R-:W-:Y:S02]  /*03d0*/  FSEL R9, R9, R6, !P3 ;  /* 0x0000000609097208 */ /* 0x000fe40005800000 */
[----:B------:R-:W-:Y:S02]  /*03e0*/  SEL R2, R4, R2, !P3 ;  /* 0x0000000204027207 */ /* 0x000fe40005800000 */
[----:B---3--:R-:W-:-:S04]  /*03f0*/  FSETP.GEU.AND P4, PT, R8, R9, PT ;  /* 0x000000090800720b */ /* 0x008fc80003f8e000 */
[----:B------:R-:W-:-:S04]  /*0400*/  FSEL R8, R8, R9, !P4 ;  /* 0x0000000908087208 */ /* 0x000fc80006000000 */
[----:B----4-:R-:W-:-:S04]  /*0410*/  FSETP.GEU.AND P5, PT, R27, R8, PT ;  /* 0x000000081b00720b */ /* 0x010fc80003fae000 */
[----:B------:R-:W-:Y:S01]  /*0420*/  FSEL R27, R27, R8, !P5 ;  /* 0x000000081b1b7208 */ /* 0x000fe20006800000 */
[----:B------:R-:W-:-:S03]  /*0430*/  @!P4 VIADD R2, R4, 0x1 ;  /* 0x000000010402c836 */ /* 0x000fc60000000000 */
[----:B-----5:R-:W-:-:S04]  /*0440*/  FSETP.GEU.AND P6, PT, R26, R27, PT ;  /* 0x0000001b1a00720b */ /* 0x020fc80003fce000 */
[----:B------:R-:W-:Y:S01]  /*0450*/  FSEL R26, R26, R27, !P6 ;  /* 0x0000001b1a1a7208 */ /* 0x000fe20007000000 */
[----:B------:R-:W-:-:S03]  /*0460*/  @!P5 VIADD R2, R4, 0x2 ;  /* 0x000000020402d836 */ /* 0x000fc60000000000 */
[----:B------:R-:W-:-:S04]  /*0470*/  FSETP.GEU.AND P0, PT, R25, R26, PT ;  /* 0x0000001a1900720b */ /* 0x000fc80003f0e000 */
[----:B------:R-:W-:Y:S01]  /*0480*/  FSEL R25, R25, R26, !P0 ;  /* 0x0000001a19197208 */ /* 0x000fe20004000000 */
[----:B------:R-:W-:-:S03]  /*0490*/  @!P6 VIADD R2, R4, 0x3 ;  /* 0x000000030402e836 */ /* 0x000fc60000000000 */
[----:B------:R-:W-:-:S04]  /*04a0*/  FSETP.GEU.AND P1, PT, R24, R25, PT ;  /* 0x000000191800720b */ /* 0x000fc80003f2e000 */
[----:B------:R-:W-:Y:S02]  /*04b0*/  FSEL R24, R24, R25, !P1 ;  /* 0x0000001918187208 */ /* 0x000fe40004800000 */
[----:B------:R-:W-:Y:S02]  /*04c0*/  @!P0 IADD3 R2, PT, PT, R4, 0x4, RZ ;  /* 0x0000000404028810 */ /* 0x000fe40007ffe0ff */
[----:B------:R-:W-:-:S04]  /*04d0*/  FSETP.GEU.AND P2, PT, R23, R24, PT ;  /* 0x000000181700720b */ /* 0x000fc80003f4e000 */
[----:B------:R-:W-:Y:S01]  /*04e0*/  FSEL R23, R23, R24, !P2 ;  /* 0x0000001817177208 */ /* 0x000fe20005000000 */
[----:B------:R-:W-:-:S03]  /*04f0*/  @!P1 VIADD R2, R4, 0x5 ;  /* 0x0000000504029836 */ /* 0x000fc60000000000 */
        /* <DEDUP_REMOVED lines=21> */
[----:B------:R-:W-:-:S05]  /*0650*/  FSETP.GEU.AND P3, PT, R16, R29, PT ;  /* 0x0000001d1000720b */ /* 0x000fca0003f6e000 */
[----:B------:R-:W-:Y:S01]  /*0660*/  @!P2 VIADD R2, R4, 0xd ;  /* 0x0000000d0402a836 */ /* 0x000fe20000000000 */
[----:B------:R-:W-:-:S04]  /*0670*/  FSEL R29, R16, R29, !P3 ;  /* 0x0000001d101d7208 */ /* 0x000fc80005800000 */
[----:B------:R-:W-:-:S04]  /*0680*/  FSETP.GEU.AND P0, PT, R20, R29, PT ;  /* 0x0000001d1400720b */ /* 0x000fc80003f0e000 */
[----:B------:R-:W-:Y:S01]  /*0690*/  FSEL R6, R20, R29, !P0 ;  /* 0x0000001d14067208 */ /* 0x000fe20004000000 */
[----:B------:R-:W-:-:S08]  /*06a0*/  @!P3 VIADD R2, R4, 0xe ;  /* 0x0000000e0402b836 */ /* 0x000fd00000000000 */
[C---:B------:R-:W-:Y:S01]  /*06b0*/  @!P0 VIADD R2, R4.reuse, 0xf ;  /* 0x0000000f04028836 */ /* 0x040fe20000000000 */
[----:B------:R-:W-:-:S04]  /*06c0*/  IADD3 R4, PT, PT, R4, 0x10, RZ ;  /* 0x0000001004047810 */ /* 0x000fc80007ffe0ff */
[----:B------:R-:W-:-:S13]  /*06d0*/  ISETP.NE.AND P1, PT, R4, R5, PT ;  /* 0x000000050400720c */ /* 0x000fda0003f25270 */
[----:B------:R-:W-:Y:S05]  /*06e0*/  @P1 BRA `(.L_x_16) ;  /* 0xfffffff800b01947 */ /* 0x000fea000383ffff */
.L_x_15:
[----:B------:R-:W-:Y:S05]  /*06f0*/  BRA.U !UP1, `(.L_x_17) ;  /* 0x0000000509647547 */ /* 0x000fea000b800000 */
[----:B------:R-:W-:Y:S02]  /*0700*/  UISETP.GE.U32.AND UP0, UPT, UR5, 0x8, UPT ;  /* 0x000000080500788c */ /* 0x000fe4000bf06070 */
[----:B------:R-:W-:-:S04]  /*0710*/  ULOP3.LUT UR6, UR4, 0x7, URZ, 0xc0, !UPT ;  /* 0x0000000704067892 */ /* 0x000fc8000f8ec0ff */
[----:B------:R-:W-:-:S03]  /*0720*/  UISETP.NE.AND UP1, UPT, UR6, URZ, UPT ;  /* 0x000000ff0600728c */ /* 0x000fc6000bf25270 */
[----:B------:R-:W-:Y:S08]  /*0730*/  BRA.U !UP0, `(.L_x_18) ;  /* 0x0000000108ac7547 */ /* 0x000ff0000b800000 */
[----:B------:R-:W0:Y:S01]  /*0740*/  LDC.64 R8, c[0x0][0x380] ;  /* 0x0000e000ff087b82 */ /* 0x000e220000000a00 */
[----:B------:R-:W-:-:S04]  /*0750*/  IMAD R7, R5, R0, R3 ;  /* 0x0000000005077224 */ /* 0x000fc800078e0203 */
[----:B0-----:R-:W-:-:S05]  /*0760*/  IMAD.WIDE R8, R7, 0x4, R8 ;  /* 0x0000000407087825 */ /* 0x001fca00078e0208 */
[----:B------:R0:W2:Y:S01]  /*0770*/  LDG.E R7, desc[UR8][R8.64] ;  /* 0x0000000808077981 */ /* 0x0000a2000c1e1900 */
[----:B------:R-:W-:-:S05]  /*0780*/  IMAD.WIDE R10, R0, 0x4, R8 ;  /* 0x00000004000a7825 */ /* 0x000fca00078e0208 */
[----:B------:R1:W3:Y:S01]  /*0790*/  LDG.E R21, desc[UR8][R10.64] ;  /* 0x000000080a157981 */ /* 0x0002e2000c1e1900 */
[----:B------:R-:W-:-:S05]  /*07a0*/  IMAD.WIDE R12, R0, 0x4, R10 ;  /* 0x00000004000c7825 */ /* 0x000fca00078e020a */
[----:B------:R-:W4:Y:S01]  /*07b0*/  LDG.E R23, desc[UR8][R12.64] ;  /* 0x000000080c177981 */ /* 0x000f22000c1e1900 */
[----:B------:R-:W-:-:S05]  /*07c0*/  IMAD.WIDE R14, R0, 0x4, R12 ;  /* 0x00000004000e7825 */ /* 0x000fca00078e020c */
[----:B------:R-:W5:Y:S01]  /*07d0*/  LDG.E R25, desc[UR8][R14.64] ;  /* 0x000000080e197981 */ /* 0x000f62000c1e1900 */
[----:B------:R-:W-:-:S05]  /*07e0*/  IMAD.WIDE R16, R0, 0x4, R14 ;  /* 0x0000000400107825 */ /* 0x000fca00078e020e */
[----:B------:R-:W5:Y:S01]  /*07f0*/  LDG.E R27, desc[UR8][R16.64] ;  /* 0x00000008101b7981 */ /* 0x000f62000c1e1900 */
[----:B------:R-:W-:-:S05]  /*0800*/  IMAD.WIDE R18, R0, 0x4, R16 ;  /* 0x0000000400127825 */ /* 0x000fca00078e0210 */
[----:B------:R-:W5:Y:S01]  /*0810*/  LDG.E R29, desc[UR8][R18.64] ;  /* 0x00000008121d7981 */ /* 0x000f62000c1e1900 */
[----:B0-----:R-:W-:-:S05]  /*0820*/  IMAD.WIDE R8, R0, 0x4, R18 ;  /* 0x0000000400087825 */ /* 0x001fca00078e0212 */
[----:B------:R-:W5:Y:S01]  /*0830*/  LDG.E R4, desc[UR8][R8.64] ;  /* 0x0000000808047981 */ /* 0x000f62000c1e1900 */
[----:B-1----:R-:W-:-:S06]  /*0840*/  IMAD.WIDE R10, R0, 0x4, R8 ;  /* 0x00000004000a7825 */ /* 0x002fcc00078e0208 */
[----:B------:R-:W5:Y:S01]  /*0850*/  LDG.E R11, desc[UR8][R10.64] ;  /* 0x000000080a0b7981 */ /* 0x000f62000c1e1900 */
        /* <DEDUP_REMOVED lines=22> */
[----:B------:R-:W-:-:S08]  /*09c0*/  @!P2 VIADD R2, R5, 0x6 ;  /* 0x000000060502a836 */ /* 0x000fd00000000000 */
[C---:B------:R-:W-:Y:S02]  /*09d0*/  @!P3 VIADD R2, R5.reuse, 0x7 ;  /* 0x000000070502b836 */ /* 0x040fe40000000000 */
[----:B------:R-:W-:-:S07]  /*09e0*/  VIADD R5, R5, 0x8 ;  /* 0x0000000805057836 */ /* 0x000fce0000000000 */
.L_x_18:
        /* <DEDUP_REMOVED lines=8> */
[----:B------:R-:W2:Y:S01]  /*0a70*/  LDG.E R7, desc[UR8][R8.64] ;  /* 0x0000000808077981 */ /* 0x000ea2000c1e1900 */
[----:B------:R-:W-:-:S05]  /*0a80*/  IMAD.WIDE R10, R0, 0x4, R8 ;  /* 0x00000004000a7825 */ /* 0x000fca00078e0208 */
[----:B------:R-:W3:Y:S01]  /*0a90*/  LDG.E R17, desc[UR8][R10.64] ;  /* 0x000000080a117981 */ /* 0x000ee2000c1e1900 */
[----:B------:R-:W-:-:S05]  /*0aa0*/  IMAD.WIDE R12, R0, 0x4, R10 ;  /* 0x00000004000c7825 */ /* 0x000fca00078e020a */
[----:B------:R-:W4:Y:S01]  /*0ab0*/  LDG.E R19, desc[UR8][R12.64] ;  /* 0x000000080c137981 */ /* 0x000f22000c1e1900 */
[----:B------:R-:W-:-:S06]  /*0ac0*/  IMAD.WIDE R14, R0, 0x4, R12 ;  /* 0x00000004000e7825 */ /* 0x000fcc00078e020c */
        /* <DEDUP_REMOVED lines=11> */
[----:B------:R-:W-:-:S08]  /*0b80*/  @!P2 VIADD R2, R5, 0x2 ;  /* 0x000000020502a836 */ /* 0x000fd00000000000 */
[C---:B------:R-:W-:Y:S01]  /*0b90*/  @!P3 IADD3 R2, PT, PT, R5.reuse, 0x3, RZ ;  /* 0x000000030502b810 */ /* 0x040fe20007ffe0ff */
[----:B------:R-:W-:-:S07]  /*0ba0*/  VIADD R5, R5, 0x4 ;  /* 0x0000000405057836 */ /* 0x000fce0000000000 */
.L_x_19:
[----:B------:R-:W-:Y:S05]  /*0bb0*/  BRA.U !UP1, `(.L_x_17) ;  /* 0x0000000109347547 */ /* 0x000fea000b800000 */
[----:B------:R-:W0:Y:S01]  /*0bc0*/  LDC.64 R10, c[0x0][0x380] ;  /* 0x0000e000ff0a7b82 */ /* 0x000e220000000a00 */
[----:B------:R-:W-:Y:S01]  /*0bd0*/  IMAD R7, R5, R0, R3 ;  /* 0x0000000005077224 */ /* 0x000fe200078e0203 */
[----:B------:R-:W-:-:S12]  /*0be0*/  UIADD3 UR4, UPT, UPT, -UR4, URZ, URZ ;  /* 0x000000ff04047290 */ /* 0x000fd8000fffe1ff */
.L_x_20:
[----:B0-----:R-:W-:-:S06]  /*0bf0*/  IMAD.WIDE R8, R7, 0x4, R10 ;  /* 0x0000000407087825 */ /* 0x001fcc00078e020a */
[----:B------:R-:W2:Y:S01]  /*0c00*/  LDG.E R9, desc[UR8][R8.64] ;  /* 0x0000000808097981 */ /* 0x000ea2000c1e1900 */
[----:B------:R-:W-:Y:S01]  /*0c10*/  UIADD3 UR4, UPT, UPT, UR4, 0x1, URZ ;  /* 0x0000000104047890 */ /* 0x000fe2000fffe0ff */
[----:B------:R-:W-:-:S03]  /*0c20*/  IMAD.IADD R7, R7, 0x1, R0 ;  /* 0x0000000107077824 */ /* 0x000fc600078e0200 */
[----:B------:R-:W-:Y:S01]  /*0c30*/  UISETP.NE.AND UP0, UPT, UR4, URZ, UPT ;  /* 0x000000ff0400728c */ /* 0x000fe2000bf05270 */
[----:B--2---:R-:W-:-:S04]  /*0c40*/  FSETP.GEU.AND P0, PT, R9, R6, PT ;  /* 0x000000060900720b */ /* 0x004fc80003f0e000 */
[C---:B------:R-:W-:Y:S01]  /*0c50*/  SEL R2, R5.reuse, R2, !P0 ;  /* 0x0000000205027207 */ /* 0x040fe20004000000 */
[----:B------:R-:W-:Y:S01]  /*0c60*/  VIADD R5, R5, 0x1 ;  /* 0x0000000105057836 */ /* 0x000fe20000000000 */
[----:B------:R-:W-:Y:S02]  /*0c70*/  FSEL R6, R9, R6, !P0 ;  /* 0x0000000609067208 */ /* 0x000fe40004000000 */
[----:B------:R-:W-:Y:S05]  /*0c80*/  BRA.U UP0, `(.L_x_20) ;  /* 0xfffffffd00d87547 */ /* 0x000fea000b83ffff */
.L_x_17:
[----:B------:R-:W-:-:S07]  /*0c90*/  I2FP.F32.U32 R7, R2 ;  /* 0x0000000200077245 */ /* 0x000fce0000201000 */
.L_x_14:
[----:B------:R-:W0:Y:S02]  /*0ca0*/  LDC.64 R4, c[0x0][0x388] ;  /* 0x0000e200ff047b82 */ /* 0x000e240000000a00 */
[----:B0-----:R-:W-:-:S05]  /*0cb0*/  IMAD.WIDE R2, R3, 0x4, R4 ;  /* 0x0000000403027825 */ /* 0x001fca00078e0204 */
[----:B------:R-:W-:Y:S01]  /*0cc0*/  STG.E desc[UR8][R2.64], R7 ;  /* 0x0000000702007986 */ /* 0x000fe2000c101908 */
[----:B------:R-:W-:Y:S05]  /*0cd0*/  EXIT ;  /* 0x000000000000794d */ /* 0x000fea0003800000 */
.L_x_21:
        /* <DEDUP_REMOVED lines=10> */
.L_x_44:


//--------------------- .text._Z3ad_PfS_S_iiii    --------------------------
	.section	.text._Z3ad_PfS_S_iiii,"ax",@progbits
	.align	128
        .global         _Z3ad_PfS_S_iiii
        .type           _Z3ad_PfS_S_iiii,@function
        .size           _Z3ad_PfS_S_iiii,(.L_x_42 - _Z3ad_PfS_S_iiii)
        .other          _Z3ad_PfS_S_iiii,@"STO_CUDA_ENTRY STV_DEFAULT"
_Z3ad_PfS_S_iiii:
.text._Z3ad_PfS_S_iiii:
        /* <DEDUP_REMOVED lines=8> */
[----:B------:R-:W0:Y:S01]  /*0080*/  LDC R3, c[0x0][0x3a0] ;  /* 0x0000e800ff037b82 */ /* 0x000e220000000800 */
[----:B------:R-:W-:Y:S01]  /*0090*/  IABS R8, R0 ;  /* 0x0000000000087213 */ /* 0x000fe20000000000 */
[----:B------:R-:W1:Y:S01]  /*00a0*/  LDCU UR4, c[0x0][0x3a4] ;  /* 0x00007480ff0477ac */ /* 0x000e620008000800 */
[----:B------:R-:W-:Y:S05]  /*00b0*/  BSSY.RECONVERGENT B0, `(.L_x_22) ;  /* 0x0000159000007945 */ /* 0x000fea0003800200 */
[----:B------:R-:W2:Y:S01]  /*00c0*/  LDC R24, c[0x0][0x39c] ;  /* 0x0000e700ff187b82 */ /* 0x000ea20000000800 */
[----:B0-----:R-:W-:-:S04]  /*00d0*/  IABS R7, R3 ;  /* 0x0000000300077213 */ /* 0x001fc80000000000 */
[----:B------:R-:W0:Y:S08]  /*00e0*/  I2F.RP R2, R7 ;  /* 0x0000000700027306 */ /* 0x000e300000209400 */
[----:B0-----:R-:W0:Y:S02]  /*00f0*/  MUFU.RCP R2, R2 ;  /* 0x0000000200027308 */ /* 0x001e240000001000 */
[----:B0-----:R-:W-:-:S06]  /*0100*/  VIADD R4, R2, 0xffffffe ;  /* 0x0ffffffe02047836 */ /* 0x001fcc0000000000 */
[----:B------:R0:W3:Y:S02]  /*0110*/  F2I.FTZ.U32.TRUNC.NTZ R5, R4 ;  /* 0x0000000400057305 */ /* 0x0000e4000021f000 */
[----:B0-----:R-:W-:Y:S02]  /*0120*/  IMAD.MOV.U32 R4, RZ, RZ, RZ ;  /* 0x000000ffff047224 */ /* 0x001fe400078e00ff */
[----:B---3--:R-:W-:-:S04]  /*0130*/  IMAD.MOV R6, RZ, RZ, -R5 ;  /* 0x000000ffff067224 */ /* 0x008fc800078e0a05 */
[----:B------:R-:W-:Y:S01]  /*0140*/  IMAD R9, R6, R7, RZ ;  /* 0x0000000706097224 */ /* 0x000fe200078e02ff */
[----:B--2---:R-:W-:-:S03]  /*0150*/  IABS R6, R24 ;  /* 0x0000001800067213 */ /* 0x004fc60000000000 */
[----:B------:R-:W-:-:S04]  /*0160*/  IMAD.HI.U32 R5, R5, R9, R4 ;  /* 0x0000000905057227 */ /* 0x000fc800078e0004 */
[----:B------:R-:W-:Y:S02]  /*0170*/  IMAD.MOV.U32 R9, RZ, RZ, R6 ;  /* 0x000000ffff097224 */ /* 0x000fe400078e0006 */
[----:B------:R-:W-:Y:S02]  /*0180*/  IMAD.HI.U32 R2, R5, R8, RZ ;  /* 0x0000000805027227 */ /* 0x000fe400078e00ff */
[----:B------:R-:W0:Y:S02]  /*0190*/  I2F.RP R6, R9 ;  /* 0x0000000900067306 */ /* 0x000e240000209400 */
[----:B------:R-:W-:-:S04]  /*01a0*/  IMAD.MOV R4, RZ, RZ, -R2 ;  /* 0x000000ffff047224 */ /* 0x000fc800078e0a02 */
[----:B------:R-:W-:-:S05]  /*01b0*/  IMAD R4, R7, R4, R8 ;  /* 0x0000000407047224 */ /* 0x000fca00078e0208 */
[----:B------:R-:W-:Y:S01]  /*01c0*/  ISETP.GT.U32.AND P1, PT, R7, R4, PT ;  /* 0x000000040700720c */ /* 0x000fe20003f24070 */
[----:B0-----:R-:W0:-:S12]  /*01d0*/  MUFU.RCP R6, R6 ;  /* 0x0000000600067308 */ /* 0x001e180000001000 */
[----:B------:R-:W-:Y:S02]  /*01e0*/  @!P1 IMAD.IADD R4, R4, 0x1, -R7 ;  /* 0x0000000104049824 */ /* 0x000fe400078e0a07 */
[----:B------:R-:W-:Y:S01]  /*01f0*/  @!P1 VIADD R2, R2, 0x1 ;  /* 0x0000000102029836 */ /* 0x000fe20000000000 */
[----:B------:R-:W-:Y:S02]  /*0200*/  ISETP.NE.AND P1, PT, R3, RZ, PT ;  /* 0x000000ff0300720c */ /* 0x000fe40003f25270 */
[----:B------:R-:W-:Y:S02]  /*0210*/  ISETP.GE.U32.AND P0, PT, R4, R7, PT ;  /* 0x000000070400720c */ /* 0x000fe40003f06070 */
[----:B------:R-:W-:Y:S02]  /*0220*/  LOP3.LUT R4, R0, R3, RZ, 0x3c, !PT ;  /* 0x0000000300047212 */ /* 0x000fe400078e3cff */
[----:B0-----:R-:W-:Y:S02]  /*0230*/  IADD3 R5, PT, PT, R6, 0xffffffe, RZ ;  /* 0x0ffffffe06057810 */ /* 0x001fe40007ffe0ff */
[----:B------:R-:W-:Y:S01]  /*0240*/  ISETP.GE.AND P2, PT, R4, RZ, PT ;  /* 0x000000ff0400720c */ /* 0x000fe20003f46270 */
[----:B------:R-:W-:-:S03]  /*0250*/  IMAD.MOV.U32 R4, RZ, RZ, RZ ;  /* 0x000000ffff047224 */ /* 0x000fc600078e00ff */
[----:B------:R-:W0:Y:S03]  /*0260*/  F2I.FTZ.U32.TRUNC.NTZ R5, R5 ;  /* 0x0000000500057305 */ /* 0x000e26000021f000 */
[----:B------:R-:W-:-:S04]  /*0270*/  @P0 VIADD R2, R2, 0x1 ;  /* 0x0000000102020836 */ /* 0x000fc80000000000 */
[----:B------:R-:W-:-:S04]  /*0280*/  IMAD.MOV.U32 R11, RZ, RZ, R2 ;  /* 0x000000ffff0b7224 */ /* 0x000fc800078e0002 */
[----:B------:R-:W-:Y:S01]  /*0290*/  @!P2 IMAD.MOV R11, RZ, RZ, -R11 ;  /* 0x000000ffff0ba224 */ /* 0x000fe200078e0a0b */
[----:B------:R-:W-:Y:S01]  /*02a0*/  @!P1 LOP3.LUT R11, RZ, R3, RZ, 0x33, !PT ;  /* 0x00000003ff0b9212 */ /* 0x000fe200078e33ff */
[----:B0-----:R-:W-:-:S04]  /*02b0*/  IMAD.MOV R2, RZ, RZ, -R5 ;  /* 0x000000ffff027224 */ /* 0x001fc800078e0a05 */
[----:B------:R-:W-:Y:S02]  /*02c0*/  IMAD.MOV R10, RZ, RZ, -R11 ;  /* 0x000000ffff0a7224 */ /* 0x000fe400078e0a0b */
[----:B------:R-:W-:Y:S01]  /*02d0*/  IMAD R7, R2, R9, RZ ;  /* 0x0000000902077224 */ /* 0x000fe200078e02ff */
[----:B------:R-:W-:Y:S01]  /*02e0*/  IABS R2, R11 ;  /* 0x0000000b00027213 */ /* 0x000fe20000000000 */
[----:B------:R-:W-:Y:S02]  /*02f0*/  IMAD R10, R3, R10, R0 ;  /* 0x0000000a030a7224 */ /* 0x000fe400078e0200 */
[----:B------:R-:W-:-:S04]  /*0300*/  IMAD.HI.U32 R4, R5, R7, R4 ;  /* 0x0000000705047227 */ /* 0x000fc800078e0004 */
[----:B------:R-:W-:Y:S02]  /*0310*/  IMAD.MOV.U32 R7, RZ, RZ, -0x400000 ;  /* 0xffc00000ff077424 */ /* 0x000fe400078e00ff */
[----:B------:R-:W-:-:S05]  /*0320*/  IMAD.HI.U32 R4, R4, R2, RZ ;  /* 0x0000000204047227 */ /* 0x000fca00078e00ff */
[----:B------:R-:W-:-:S05]  /*0330*/  IADD3 R5, PT, PT, -R4, RZ, RZ ;  /* 0x000000ff04057210 */ /* 0x000fca0007ffe1ff */
[----:B------:R-:W-:-:S05]  /*0340*/  IMAD R2, R9, R5, R2 ;  /* 0x0000000509027224 */ /* 0x000fca00078e0202 */
[----:B------:R-:W-:-:S13]  /*0350*/  ISETP.GT.U32.AND P1, PT, R9, R2, PT ;  /* 0x000000020900720c */ /* 0x000fda0003f24070 */
[----:B------:R-:W-:Y:S02]  /*0360*/  @!P1 IMAD.IADD R2, R2, 0x1, -R9 ;  /* 0x0000000102029824 */ /* 0x000fe400078e0a09 */
[----:B------:R-:W-:Y:S01]  /*0370*/  @!P1 VIADD R4, R4, 0x1 ;  /* 0x0000000104049836 */ /* 0x000fe20000000000 */
[----:B------:R-:W-:Y:S02]  /*0380*/  ISETP.NE.AND P1, PT, R24, RZ, PT ;  /* 0x000000ff1800720c */ /* 0x000fe40003f25270 */
[----:B------:R-:W-:Y:S02]  /*0390*/  ISETP.GE.U32.AND P0, PT, R2, R9, PT ;  /* 0x000000090200720c */ /* 0x000fe40003f06070 */
[----:B------:R-:W-:-:S04]  /*03a0*/  LOP3.LUT R2, R11, R24, RZ, 0x3c, !PT ;  /* 0x000000180b027212 */ /* 0x000fc800078e3cff */
[----:B------:R-:W-:-:S07]  /*03b0*/  ISETP.GE.AND P2, PT, R2, RZ, PT ;  /* 0x000000ff0200720c */ /* 0x000fce0003f46270 */
[----:B------:R-:W-:-:S06]  /*03c0*/  @P0 VIADD R4, R4, 0x1 ;  /* 0x0000000104040836 */ /* 0x000fcc0000000000 */
[----:B------:R-:W-:Y:S01]  /*03d0*/  @!P2 IMAD.MOV R4, RZ, RZ, -R4 ;  /* 0x000000ffff04a224 */ /* 0x000fe200078e0a04 */
[----:B------:R-:W-:-:S05]  /*03e0*/  @!P1 LOP3.LUT R4, RZ, R24, RZ, 0x33, !PT ;  /* 0x00000018ff049212 */ /* 0x000fca00078e33ff */
[----:B-1----:R-:W-:Y:S01]  /*03f0*/  IMAD R25, R4, UR4, RZ ;  /* 0x0000000404197c24 */ /* 0x002fe2000f8e02ff */
[----:B------:R-:W0:Y:S01]  /*0400*/  LDCU.64 UR4, c[0x0][0x358] ;  /* 0x00006b00ff0477ac */ /* 0x000e220008000a00 */
[----:B------:R-:W-:-:S03]  /*0410*/  IMAD.MOV R5, RZ, RZ, -R4 ;  /* 0x000000ffff057224 */ /* 0x000fc600078e0a04 */
[----:B------:R-:W-:Y:S01]  /*0420*/  IADD3 R6, PT, PT, R10, R25, RZ ;  /* 0x000000190a067210 */ /* 0x000fe20007ffe0ff */
[----:B------:R-:W-:-:S03]  /*0430*/  IMAD R5, R24, R5, R11 ;  /* 0x0000000518057224 */ /* 0x000fc600078e020b */
[----:B------:R-:W-:-:S04]  /*0440*/  ISETP.GE.AND P0, PT, R6, R3, PT ;  /* 0x000000030600720c */ /* 0x000fc80003f06270 */
[----:B------:R-:W-:-:S13]  /*0450*/  ISETP.LT.OR P0, PT, R6, RZ, P0 ;  /* 0x000000ff0600720c */ /* 0x000fda0000701670 */
[----:B0-----:R-:W-:Y:S05]  /*0460*/  @P0 BRA `(.L_x_23) ;  /* 0x0000001000740947 */ /* 0x001fea0003800000 */
[----:B------:R-:W-:Y:S01]  /*0470*/  VIADD R2, R10, 0xfffffffe ;  /* 0xfffffffe0a027836 */ /* 0x000fe20000000000 */
[----:B------:R-:W0:Y:S01]  /*0480*/  LDCU.128 UR8, c[0x0][0x380] ;  /* 0x00007000ff0877ac */ /* 0x000e220008000c00 */
[----:B------:R-:W-:Y:S01]  /*0490*/  VIADD R4, R6, 0xfffffffe ;  /* 0xfffffffe06047836 */ /* 0x000fe20000000000 */
[----:B------:R-:W-:Y:S01]  /*04a0*/  SHF.R.S32.HI R11, RZ, 0x1f, R10 ;  /* 0x0000001fff0b7819 */ /* 0x000fe2000001140a */
[----:B------:R-:W-:Y:S01]  /*04b0*/  VIADD R7, R5, 0xfffffffe ;  /* 0xfffffffe05077836 */ /* 0x000fe20000000000 */
[-C--:B------:R-:W-:Y:S01]  /*04c0*/  ISETP.GE.AND P0, PT, R2, R3.reuse, PT ;  /* 0x000000030200720c */ /* 0x080fe20003f06270 */
[----:B------:R-:W1:Y:S01]  /*04d0*/  LDC.64 R14, c[0x0][0x380] ;  /* 0x0000e000ff0e7b82 */ /* 0x000e620000000a00 */
[-C--:B------:R-:W-:Y:S01]  /*04e0*/  ISETP.GE.AND P1, PT, R4, R3.reuse, PT ;  /* 0x000000030400720c */ /* 0x080fe20003f26270 */
[C---:B------:R-:W-:Y:S01]  /*04f0*/  IMAD R9, R7.reuse, R3, RZ ;  /* 0x0000000307097224 */ /* 0x040fe200078e02ff */
[----:B------:R-:W-:Y:S02]  /*0500*/  ISETP.GE.AND P6, PT, R7, R24, PT ;  /* 0x000000180700720c */ /* 0x000fe40003fc6270 */
[----:B------:R-:W-:-:S02]  /*0510*/  ISETP.GT.AND P0, PT, R10, 0x1, !P0 ;  /* 0x000000010a00780c */ /* 0x000fc40004704270 */
[----:B------:R-:W-:Y:S02]  /*0520*/  ISETP.GT.AND P1, PT, R6, 0x1, !P1 ;  /* 0x000000010600780c */ /* 0x000fe40004f24270 */
[----:B------:R-:W-:Y:S02]  /*0530*/  IADD3 R4, P2, PT, R10, R9, RZ ;  /* 0x000000090a047210 */ /* 0x000fe40007f5e0ff */
[----:B------:R-:W-:Y:S02]  /*0540*/  ISETP.GT.AND P6, PT, R5, 0x1, !P6 ;  /* 0x000000010500780c */ /* 0x000fe400077c4270 */
[----:B------:R-:W-:Y:S02]  /*0550*/  PLOP3.LUT P0, PT, P0, P1, PT, 0x80, 0x8 ;  /* 0x000000000008781c */ /* 0x000fe40000703070 */
[----:B------:R-:W-:Y:S02]  /*0560*/  LEA.HI.X.SX32 R8, R9, R11, 0x1, P2 ;  /* 0x0000000b09087211 */ /* 0x000fe400010f0eff */
[----:B------:R-:W-:-:S02]  /*0570*/  SHF.R.S32.HI R7, RZ, 0x1f, R25 ;  /* 0x0000001fff077819 */ /* 0x000fc40000011419 */
[----:B------:R-:W-:Y:S02]  /*0580*/  IADD3 R2, P2, PT, R25, R4, RZ ;  /* 0x0000000419027210 */ /* 0x000fe40007f5e0ff */
[----:B------:R-:W-:Y:S02]  /*0590*/  PLOP3.LUT P3, PT, P0, P6, PT, 0x80, 0x8 ;  /* 0x000000000008781c */ /* 0x000fe4000076d070 */
[----:B------:R-:W-:Y:S02]  /*05a0*/  IADD3.X R13, PT, PT, R7, R8, RZ, P2, !PT ;  /* 0x00000008070d7210 */ /* 0x000fe400017fe4ff */
[----:B0-----:R-:W-:Y:S02]  /*05b0*/  LEA R22, P1, R4, UR8, 0x2 ;  /* 0x0000000804167c11 */ /* 0x001fe4000f8210ff */
[----:B------:R-:W-:Y:S02]  /*05c0*/  LEA R20, P2, R2, UR10, 0x2 ;  /* 0x0000000a02147c11 */ /* 0x000fe4000f8410ff */
[----:B------:R-:W-:-:S02]  /*05d0*/  LEA.HI.X R23, R4, UR9, R8, 0x2, P1 ;  /* 0x0000000904177c11 */ /* 0x000fc400088f1408 */
[----:B------:R-:W-:Y:S02]  /*05e0*/  LEA.HI.X R21, R2, UR11, R13, 0x2, P2 ;  /* 0x0000000b02157c11 */ /* 0x000fe400090f140d */
[----:B------:R-:W0:Y:S01]  /*05f0*/  LDC.64 R12, c[0x0][0x388] ;  /* 0x0000e200ff0c7b82 */ /* 0x000e220000000a00 */
[----:B------:R-:W2:Y:S04]  /*0600*/  @P3 LDG.E R2, desc[UR4][R22.64+-0x8] ;  /* 0xfffff80416023981 */ /* 0x000ea8000c1e1900 */
[----:B------:R-:W2:Y:S01]  /*0610*/  @P3 LDG.E R17, desc[UR4][R20.64+-0x8] ;  /* 0xfffff80414113981 */ /* 0x000ea2000c1e1900 */
[----:B------:R-:W-:Y:S01]  /*0620*/  ISETP.GT.AND P1, PT, R3, -0x1, PT ;  /* 0xffffffff0300780c */ /* 0x000fe20003f24270 */
[C---:B------:R-:W-:Y:S01]  /*0630*/  VIADD R18, R6.reuse, 0x1 ;  /* 0x0000000106127836 */ /* 0x040fe20000000000 */
[-C--:B------:R-:W-:Y:S01]  /*0640*/  ISETP.GT.AND P2, PT, R6, R3.reuse, PT ;  /* 0x000000030600720c */ /* 0x080fe20003f44270 */
[C---:B------:R-:W-:Y:S01]  /*0650*/  VIADD R16, R10.reuse, 0x1 ;  /* 0x000000010a107836 */ /* 0x040fe20000000000 */
[C---:B------:R-:W-:Y:S01]  /*0660*/  LOP3.LUT R4, R10.reuse, R3, RZ, 0xfc, !PT ;  /* 0x000000030a047212 */ /* 0x040fe200078efcff */
[----:B------:R-:W-:Y:S01]  /*0670*/  IMAD.MOV.U32 R8, RZ, RZ, RZ ;  /* 0x000000ffff087224 */ /* 0x000fe200078e00ff */
[----:B------:R-:W-:Y:S01]  /*0680*/  ISETP.GT.AND P1, PT, R10, RZ, P1 ;  /* 0x000000ff0a00720c */ /* 0x000fe20000f24270 */
[----:B------:R-:W-:Y:S01]  /*0690*/  @P3 IMAD.MOV.U32 R8, RZ, RZ, 0x1 ;  /* 0x00000001ff083424 */ /* 0x000fe200078e00ff */
[----:B------:R-:W-:-:S02]  /*06a0*/  ISETP.GT.AND P2, PT, R6, RZ, !P2 ;  /* 0x000000ff0600720c */ /* 0x000fc40005744270 */
[----:B------:R-:W-:Y:S02]  /*06b0*/  ISETP.LT.OR P5, PT, R4, RZ, !P6 ;  /* 0x000000ff0400720c */ /* 0x000fe400077a1670 */
[----:B------:R-:W-:Y:S02]  /*06c0*/  PLOP3.LUT P2, PT, P1, P2, PT, 0x80, 0x8 ;  /* 0x000000000008781c */ /* 0x000fe40000f45070 */
[C---:B------:R-:W-:Y:S02]  /*06d0*/  ISETP.GE.AND P4, PT, R18.reuse, R3, PT ;  /* 0x000000031200720c */ /* 0x040fe40003f86270 */
[----:B------:R-:W-:Y:S02]  /*06e0*/  PLOP3.LUT P1, PT, P2, P6, PT, 0x80, 0x8 ;  /* 0x000000000008781c */ /* 0x000fe4000172d070 */
[----:B------:R-:W-:-:S05]  /*06f0*/  ISETP.GT.AND P4, PT, R18, -0x1, !P4 ;  /* 0xffffffff1200780c */ /* 0x000fca0006784270 */
[----:B------:R-:W-:-:S04]  /*0700*/  @!P5 IMAD.IADD R19, R6, 0x1, R9 ;  /* 0x000000010613d824 */ /* 0x000fc800078e0209 */
[----:B0-----:R-:W-:-:S06]  /*0710*/  @!P5 IMAD.WIDE R12, R19, 0x4, R12 ;  /* 0x00000004130cd825 */ /* 0x001fcc00078e020c */
[----:B------:R-:W3:Y:S01]  /*0720*/  @!P5 LDG.E R13, desc[UR4][R12.64] ;  /* 0x000000040c0dd981 */ /* 0x000ee2000c1e1900 */
[----:B--2---:R-:W-:Y:S01]  /*0730*/  @P3 FADD R17, R2, -R17 ;  /* 0x8000001102113221 */ /* 0x004fe20000000000 */
[----:B------:R-:W-:-:S03]  /*0740*/  IMAD.MOV.U32 R2, RZ, RZ, RZ ;  /* 0x000000ffff027224 */ /* 0x000fc600078e00ff */
[----:B------:R-:W-:Y:S01]  /*0750*/  @P3 FADD R2, RZ, |R17| ;  /* 0x40000011ff023221 */ /* 0x000fe20000000000 */
[----:B------:R-:W-:Y:S02]  /*0760*/  ISETP.GE.AND P3, PT, R16, R3, PT ;  /* 0x000000031000720c */ /* 0x000fe40003f66270 */
[C---:B------:R-:W-:Y:S01]  /*0770*/  @!P5 IADD3 R17, PT, PT, R10.reuse, R9, RZ ;  /* 0x000000090a11d210 */ /* 0x040fe20007ffe0ff */
[----:B------:R-:W2:Y:S01]  /*0780*/  @P1 LDG.E R16, desc[UR4][R22.64+-0x4] ;  /* 0xfffffc0416101981 */ /* 0x000ea2000c1e1900 */
[----:B------:R-:W-:-:S03]  /*0790*/  ISETP.GT.AND P3, PT, R10, -0x2, !P3 ;  /* 0xfffffffe0a00780c */ /* 0x000fc60005f64270 */
[----:B-1----:R-:W-:Y:S01]  /*07a0*/  @!P5 IMAD.WIDE R14, R17, 0x4, R14 ;  /* 0x00000004110ed825 */ /* 0x002fe200078e020e */
[----:B------:R-:W-:Y:S01]  /*07b0*/  PLOP3.LUT P3, PT, P3, P4, PT, 0x80, 0x8 ;  /* 0x000000000008781c */ /* 0x000fe20001f69070 */
[----:B------:R-:W2:Y:S03]  /*07c0*/  @P1 LDG.E R17, desc[UR4][R20.64+-0x4] ;  /* 0xfffffc0414111981 */ /* 0x000ea6000c1e1900 */
[----:B------:R-:W-:Y:S01]  /*07d0*/  PLOP3.LUT P4, PT, P3, P6, PT, 0x80, 0x8 ;  /* 0x000000000008781c */ /* 0x000fe20001f8d070 */
[----:B------:R-:W3:-:S12]  /*07e0*/  @!P5 LDG.E R14, desc[UR4][R14.64] ;  /* 0x000000040e0ed981 */ /* 0x000ed8000c1e1900 */
[----:B------:R-:W4:Y:S04]  /*07f0*/  @P4 LDG.E R18, desc[UR4][R22.64+0x4] ;  /* 0x0000040416124981 */ /* 0x000f28000c1e1900 */
[----:B------:R-:W4:Y:S01]  /*0800*/  @P4 LDG.E R27, desc[UR4][R20.64+0x4] ;  /* 0x00000404141b4981 */ /* 0x000f22000c1e1900 */
[----:B------:R-:W-:Y:S02]  /*0810*/  VIADD R26, R6, 0x2 ;  /* 0x00000002061a7836 */ /* 0x000fe40000000000 */
[----:B------:R-:W-:-:S04]  /*0820*/  @P1 VIADD R8, R8, 0x1 ;  /* 0x0000000108081836 */ /* 0x000fc80000000000 */
[----:B------:R-:W-:Y:S01]  /*0830*/  @!P5 VIADD R8, R8, 0x1 ;  /* 0x000000010808d836 */ /* 0x000fe20000000000 */
[----:B------:R-:W-:-:S03]  /*0840*/  IADD3 R9, PT, PT, R9, R3, RZ ;  /* 0x0000000309097210 */ /* 0x000fc60007ffe0ff */
[----:B------:R-:W-:Y:S02]  /*0850*/  @P4 VIADD R8, R8, 0x1 ;  /* 0x0000000108084836 */ /* 0x000fe40000000000 */
[----:B--2---:R-:W-:Y:S01]  /*0860*/  @P1 FADD R17, R16, -R17 ;  /* 0x8000001110111221 */ /* 0x004fe20000000000 */
[----:B------:R-:W-:Y:S02]  /*0870*/  VIADD R16, R10, 0x2 ;  /* 0x000000020a107836 */ /* 0x000fe40000000000 */
[----:B---3--:R-:W-:Y:S01]  /*0880*/  @!P5 FADD R19, R14, -R13 ;  /* 0x8000000d0e13d221 */ /* 0x008fe20000000000 */
[----:B------:R-:W-:Y:S01]  /*0890*/  @P1 FADD R2, R2, |R17| ;  /* 0x4000001102021221 */ /* 0x000fe20000000000 */
[----:B------:R-:W-:-:S03]  /*08a0*/  ISETP.GE.AND P1, PT, R26, R3, PT ;  /* 0x000000031a00720c */ /* 0x000fc60003f26270 */
[----:B------:R-:W-:Y:S01]  /*08b0*/  @!P5 FADD R2, R2, |R19| ;  /* 0x400000130202d221 */ /* 0x000fe20000000000 */
[----:B------:R-:W-:Y:S02]  /*08c0*/  ISETP.GE.AND P5, PT, R16, R3, PT ;  /* 0x000000031000720c */ /* 0x000fe40003fa6270 */
[----:B------:R-:W-:Y:S02]  /*08d0*/  ISETP.GT.AND P1, PT, R26, -0x1, !P1 ;  /* 0xffffffff1a00780c */ /* 0x000fe40004f24270 */
[----:B------:R-:W-:-:S04]  /*08e0*/  ISETP.GT.AND P5, PT, R10, -0x3, !P5 ;  /* 0xfffffffd0a00780c */ /* 0x000fc80006fa4270 */
[----:B------:R-:W-:Y:S01]  /*08f0*/  PLOP3.LUT P1, PT, P5, P1, PT, 0x80, 0x8 ;  /* 0x000000000008781c */ /* 0x000fe20002f23070 */
[----:B----4-:R-:W-:Y:S01]  /*0900*/  @P4 FADD R27, R18, -R27 ;  /* 0x8000001b121b4221 */ /* 0x010fe20000000000 */
[----:B------:R-:W-:-:S03]  /*0910*/  IADD3 R14, P5, PT, R10, R9, RZ ;  /* 0x000000090a0e7210 */ /* 0x000fc60007fbe0ff */
[----:B------:R-:W-:Y:S01]  /*0920*/  @P4 FADD R2, R2, |R27| ;  /* 0x4000001b02024221 */ /* 0x000fe20000000000 */
[----:B------:R-:W-:Y:S02]  /*0930*/  LEA.HI.X.SX32 R13, R9, R11, 0x1, P5 ;  /* 0x0000000b090d7211 */ /* 0x000fe400028f0eff */
[C---:B------:R-:W-:Y:S02]  /*0940*/  LEA R16, P4, R14.reuse, UR8, 0x2 ;  /* 0x000000080e107c11 */ /* 0x040fe4000f8810ff */
[----:B------:R-:W-:Y:S02]  /*0950*/  IADD3 R12, P5, PT, R25, R14, RZ ;  /* 0x0000000e190c7210 */ /* 0x000fe40007fbe0ff */
[--C-:B------:R-:W-:Y:S02]  /*0960*/  LEA.HI.X R17, R14, UR9, R13.reuse, 0x2, P4 ;  /* 0x000000090e117c11 */ /* 0x100fe4000a0f140d */
[----:B------:R-:W-:Y:S01]  /*0970*/  ISETP.GT.AND P4, PT, R24, -0x1, PT ;  /* 0xffffffff1800780c */ /* 0x000fe20003f84270 */
[----:B------:R-:W-:Y:S01]  /*0980*/  IMAD.X R13, R7, 0x1, R13, P5 ;  /* 0x00000001070d7824 */ /* 0x000fe200028e060d */
[----:B------:R-:W-:Y:S01]  /*0990*/  PLOP3.LUT P6, PT, P1, P6, PT, 0x80, 0x8 ;  /* 0x000000000008781c */ /* 0x000fe20000fcd070 */
[----:B------:R-:W0:Y:S01]  /*09a0*/  LDC.64 R14, c[0x0][0x380] ;  /* 0x0000e000ff0e7b82 */ /* 0x000e220000000a00 */
[----:B------:R-:W-:-:S02]  /*09b0*/  LEA R18, P5, R12, UR10, 0x2 ;  /* 0x0000000a0c127c11 */ /* 0x000fc4000f8a10ff */
[----:B------:R-:W-:Y:S02]  /*09c0*/  ISETP.GT.AND P4, PT, R5, RZ, P4 ;  /* 0x000000ff0500720c */ /* 0x000fe40002784270 */
[----:B------:R-:W-:Y:S02]  /*09d0*/  LEA.HI.X R19, R12, UR11, R13, 0x2, P5 ;  /* 0x0000000b0c137c11 */ /* 0x000fe4000a8f140d */
[----:B------:R-:W-:Y:S01]  /*09e0*/  PLOP3.LUT P5, PT, P0, P4, PT, 0x80, 0x8 ;  /* 0x000000000008781c */ /* 0x000fe200007a9070 */
[----:B------:R-:W1:Y:S04]  /*09f0*/  LDC.64 R12, c[0x0][0x388] ;  /* 0x0000e200ff0c7b82 */ /* 0x000e680000000a00 */
[----:B------:R-:W2:Y:S04]  /*0a00*/  @P6 LDG.E R22, desc[UR4][R22.64+0x8] ;  /* 0x0000080416166981 */ /* 0x000ea8000c1e1900 */
[----:B------:R-:W2:Y:S04]  /*0a10*/  @P6 LDG.E R21, desc[UR4][R20.64+0x8] ;  /* 0x0000080414156981 */ /* 0x000ea8000c1e1900 */
[----:B------:R-:W3:Y:S04]  /*0a20*/  @P5 LDG.E R26, desc[UR4][R16.64+-0x8] ;  /* 0xfffff804101a5981 */ /* 0x000ee8000c1e1900 */
[----:B------:R-:W3:Y:S01]  /*0a30*/  @P5 LDG.E R29, desc[UR4][R18.64+-0x8] ;  /* 0xfffff804121d5981 */ /* 0x000ee2000c1e1900 */
[----:B------:R-:W-:-:S04]  /*0a40*/  @P6 VIADD R8, R8, 0x1 ;  /* 0x0000000108086836 */ /* 0x000fc80000000000 */
[----:B------:R-:W-:Y:S02]  /*0a50*/  @P5 VIADD R8, R8, 0x1 ;  /* 0x0000000108085836 */ /* 0x000fe40000000000 */
[----:B--2---:R-:W-:-:S04]  /*0a60*/  @P6 FADD R27, R22, -R21 ;  /* 0x80000015161b6221 */ /* 0x004fc80000000000 */
[----:B------:R-:W-:Y:S01]  /*0a70*/  @P6 FADD R2, R2, |R27| ;  /* 0x4000001b02026221 */ /* 0x000fe20000000000 */
[----:B------:R-:W-:Y:S01]  /*0a80*/  ISETP.LT.OR P6, PT, R4, RZ, !P4 ;  /* 0x000000ff0400720c */ /* 0x000fe200067c1670 */
[----:B---3--:R-:W-:-:S04]  /*0a90*/  @P5 FADD R29, R26, -R29 ;  /* 0x8000001d1a1d5221 */ /* 0x008fc80000000000 */
[----:B------:R-:W-:Y:S01]  /*0aa0*/  @P5 FADD R2, R2, |R29| ;  /* 0x4000001d02025221 */ /* 0x000fe20000000000 */
[----:B------:R-:W-:-:S07]  /*0ab0*/  PLOP3.LUT P5, PT, P2, P4, PT, 0x80, 0x8 ;  /* 0x000000000008781c */ /* 0x000fce00017a9070 */
[----:B------:R-:W-:Y:S01]  /*0ac0*/  @!P6 IADD3 R23, PT, PT, R6, R9, RZ ;  /* 0x000000090617e210 */ /* 0x000fe20007ffe0ff */
[----:B------:R-:W-:-:S04]  /*0ad0*/  @!P6 IMAD.IADD R21, R10, 0x1, R9 ;  /* 0x000000010a15e824 */ /* 0x000fc800078e0209 */
[----:B0-----:R-:W-:Y:S01]  /*0ae0*/  @!P6 IMAD.WIDE R14, R21, 0x4, R14 ;  /* 0x00000004150ee825 */ /* 0x001fe200078e020e */
[----:B------:R-:W2:Y:S03]  /*0af0*/  @P5 LDG.E R20, desc[UR4][R16.64+-0x4] ;  /* 0xfffffc0410145981 */ /* 0x000ea6000c1e1900 */
[----:B-1----:R-:W-:Y:S01]  /*0b00*/  @!P6 IMAD.WIDE R12, R23, 0x4, R12 ;  /* 0x00000004170ce825 */ /* 0x002fe200078e020c */
[----:B------:R-:W2:Y:S04]  /*0b10*/  @P5 LDG.E R21, desc[UR4][R18.64+-0x4] ;  /* 0xfffffc0412155981 */ /* 0x000ea8000c1e1900 */
[----:B------:R-:W3:Y:S04]  /*0b20*/  @!P6 LDG.E R14, desc[UR4][R14.64] ;  /* 0x000000040e0ee981 */ /* 0x000ee8000c1e1900 */
[----:B------:R-:W3:Y:S01]  /*0b30*/  @!P6 LDG.E R13, desc[UR4][R12.64] ;  /* 0x000000040c0de981 */ /* 0x000ee2000c1e1900 */
[----:B------:R-:W-:-:S02]  /*0b40*/  @P5 VIADD R8, R8, 0x1 ;  /* 0x0000000108085836 */ /* 0x000fc40000000000 */
[----:B------:R-:W-:Y:S02]  /*0b50*/  IMAD.IADD R27, R9, 0x1, R3 ;  /* 0x00000001091b7824 */ /* 0x000fe400078e0203 */
[----:B------:R-:W-:Y:S01]  /*0b60*/  @!P6 VIADD R8, R8, 0x1 ;  /* 0x000000010808e836 */ /* 0x000fe20000000000 */
[----:B------:R-:W-:Y:S01]  /*0b70*/  LOP3.LUT R9, R5, R24, RZ, 0xfc, !PT ;  /* 0x0000001805097212 */ /* 0x000fe200078efcff */
[----:B--2---:R-:W-:-:S04]  /*0b80*/  @P5 FADD R21, R20, -R21 ;  /* 0x8000001514155221 */ /* 0x004fc80000000000 */
[----:B------:R-:W-:Y:S01]  /*0b90*/  @P5 FADD R2, R2, |R21| ;  /* 0x4000001502025221 */ /* 0x000fe20000000000 */
[----:B------:R-:W-:Y:S01]  /*0ba0*/  PLOP3.LUT P5, PT, P3, P4, PT, 0x80, 0x8 ;  /* 0x000000000008781c */ /* 0x000fe20001fa9070 */
[----:B---3--:R-:W-:-:S04]  /*0bb0*/  @!P6 FADD R23, R14, -R13 ;  /* 0x8000000d0e17e221 */ /* 0x008fc80000000000 */
[----:B------:R-:W-:Y:S01]  /*0bc0*/  @!P6 FADD R2, R2, |R23| ;  /* 0x400000170202e221 */ /* 0x000fe20000000000 */
[----:B------:R-:W-:-:S04]  /*0bd0*/  IADD3 R20, P6, PT, R10, R27, RZ ;  /* 0x0000001b0a147210 */ /* 0x000fc80007fde0ff */
[----:B------:R-:W-:-:S03]  /*0be0*/  LEA.HI.X.SX32 R22, R27, R11, 0x1, P6 ;  /* 0x0000000b1b167211 */ /* 0x000fc600030f0eff */
[----:B------:R-:W2:Y:S01]  /*0bf0*/  @P5 LDG.E R21, desc[UR4][R16.64+0x4] ;  /* 0x0000040410155981 */ /* 0x000ea2000c1e1900 */
[----:B------:R-:W-:-:S04]  /*0c00*/  LEA R12, P6, R20, UR8, 0x2 ;  /* 0x00000008140c7c11 */ /* 0x000fc8000f8c10ff */
[--C-:B------:R-:W-:Y:S02]  /*0c10*/  LEA.HI.X R13, R20, UR9, R22.reuse, 0x2, P6 ;  /* 0x00000009140d7c11 */ /* 0x100fe4000b0f1416 */
[----:B------:R-:W-:Y:S02]  /*0c20*/  IADD3 R15, P6, PT, R25, R20, RZ ;  /* 0x00000014190f7210 */ /* 0x000fe40007fde0ff */
[----:B------:R-:W2:Y:S01]  /*0c30*/  @P5 LDG.E R20, desc[UR4][R18.64+0x4] ;  /* 0x0000040412145981 */ /* 0x000ea2000c1e1900 */
[----:B------:R-:W-:Y:S02]  /*0c40*/  PLOP3.LUT P4, PT, P1, P4, PT, 0x80, 0x8 ;  /* 0x000000000008781c */ /* 0x000fe40000f89070 */
[----:B------:R-:W-:Y:S01]  /*0c50*/  IMAD.X R22, R7, 0x1, R22, P6 ;  /* 0x0000000107167824 */ /* 0x000fe200030e0616 */
[----:B------:R-:W-:-:S04]  /*0c60*/  LEA R14, P6, R15, UR10, 0x2 ;  /* 0x0000000a0f0e7c11 */ /* 0x000fc8000f8c10ff */
[----:B------:R-:W-:Y:S02]  /*0c70*/  LEA.HI.X R15, R15, UR11, R22, 0x2, P6 ;  /* 0x0000000b0f0f7c11 */ /* 0x000fe4000b0f1416 */
[----:B------:R-:W-:Y:S01]  /*0c80*/  ISETP.LT.OR P6, PT, R9, RZ, !P0 ;  /* 0x000000ff0900720c */ /* 0x000fe200047c1670 */
[----:B------:R-:W-:Y:S01]  /*0c90*/  @P5 VIADD R8, R8, 0x1 ;  /* 0x0000000108085836 */ /* 0x000fe20000000000 */
[----:B------:R-:W0:Y:S02]  /*0ca0*/  LDC.64 R22, c[0x0][0x380] ;  /* 0x0000e000ff167b82 */ /* 0x000e240000000a00 */
[----:B------:R-:W3:Y:S04]  /*0cb0*/  @P4 LDG.E R26, desc[UR4][R16.64+0x8] ;  /* 0x00000804101a4981 */ /* 0x000ee8000c1e1900 */
[----:B------:R-:W3:Y:S05]  /*0cc0*/  @P4 LDG.E R19, desc[UR4][R18.64+0x8] ;  /* 0x0000080412134981 */ /* 0x000eea000c1e1900 */
[----:B------:R-:W4:Y:S04]  /*0cd0*/  @!P6 LDG.E R28, desc[UR4][R12.64+-0x8] ;  /* 0xfffff8040c1ce981 */ /* 0x000f28000c1e1900 */
[----:B------:R-:W4:Y:S01]  /*0ce0*/  @!P6 LDG.E R29, desc[UR4][R14.64+-0x8] ;  /* 0xfffff8040e1de981 */ /* 0x000f22000c1e1900 */
[----:B------:R-:W-:-:S05]  /*0cf0*/  @P4 IADD3 R8, PT, PT, R8, 0x1, RZ ;  /* 0x0000000108084810 */ /* 0x000fca0007ffe0ff */
[----:B------:R-:W-:Y:S02]  /*0d00*/  @!P6 VIADD R8, R8, 0x1 ;  /* 0x000000010808e836 */ /* 0x000fe40000000000 */
[----:B--2---:R-:W-:Y:S01]  /*0d10*/  @P5 FADD R21, R21, -R20 ;  /* 0x8000001415155221 */ /* 0x004fe20000000000 */
[----:B------:R-:W-:-:S03]  /*0d20*/  LOP3.LUT R20, R9, R4, RZ, 0xfc, !PT ;  /* 0x0000000409147212 */ /* 0x000fc600078efcff */
[----:B------:R-:W-:Y:S01]  /*0d30*/  @P5 FADD R2, R2, |R21| ;  /* 0x4000001502025221 */ /* 0x000fe20000000000 */
[----:B------:R-:W-:Y:S02]  /*0d40*/  ISETP.GE.AND P5, PT, R20, RZ, PT ;  /* 0x000000ff1400720c */ /* 0x000fe40003fa6270 */
[----:B------:R-:W1:Y:S01]  /*0d50*/  LDC.64 R20, c[0x0][0x388] ;  /* 0x0000e200ff147b82 */ /* 0x000e620000000a00 */
[----:B---3--:R-:W-:-:S04]  /*0d60*/  @P4 FADD R17, R26, -R19 ;  /* 0x800000131a114221 */ /* 0x008fc80000000000 */
[----:B------:R-:W-:Y:S01]  /*0d70*/  @P4 FADD R2, R2, |R17| ;  /* 0x4000001102024221 */ /* 0x000fe20000000000 */
[----:B------:R-:W-:Y:S01]  /*0d80*/  ISETP.LT.OR P4, PT, R9, RZ, !P2 ;  /* 0x000000ff0900720c */ /* 0x000fe20005781670 */
[----:B----4-:R-:W-:-:S04]  /*0d90*/  @!P6 FADD R29, R28, -R29 ;  /* 0x8000001d1c1de221 */ /* 0x010fc80000000000 */
[--C-:B------:R-:W-:Y:S02]  /*0da0*/  @P5 IMAD.IADD R17, R10, 0x1, R27.reuse ;  /* 0x000000010a115824 */ /* 0x100fe400078e021b */
[----:B------:R-:W-:Y:S02]  /*0db0*/  @P5 IMAD.IADD R19, R6, 0x1, R27 ;  /* 0x0000000106135824 */ /* 0x000fe400078e021b */
[----:B------:R-:W-:Y:S01]  /*0dc0*/  @!P6 FADD R2, R2, |R29| ;  /* 0x4000001d0202e221 */ /* 0x000fe20000000000 */
[----:B------:R-:W-:Y:S01]  /*0dd0*/  ISETP.LT.OR P6, PT, R9, RZ, !P3 ;  /* 0x000000ff0900720c */ /* 0x000fe20005fc1670 */
[----:B0-----:R-:W-:Y:S02]  /*0de0*/  @P5 IMAD.WIDE R22, R17, 0x4, R22 ;  /* 0x0000000411165825 */ /* 0x001fe400078e0216 */
[----:B------:R-:W2:Y:S02]  /*0df0*/  @!P4 LDG.E R16, desc[UR4][R12.64+-0x4] ;  /* 0xfffffc040c10c981 */ /* 0x000ea4000c1e1900 */
[----:B-1----:R-:W-:-:S02]  /*0e00*/  @P5 IMAD.WIDE R20, R19, 0x4, R20 ;  /* 0x0000000413145825 */ /* 0x002fc400078e0214 */
[----:B------:R-:W2:Y:S04]  /*0e10*/  @!P4 LDG.E R17, desc[UR4][R14.64+-0x4] ;  /* 0xfffffc040e11c981 */ /* 0x000ea8000c1e1900 */
[----:B------:R-:W3:Y:S04]  /*0e20*/  @P5 LDG.E R22, desc[UR4][R22.64] ;  /* 0x0000000416165981 */ /* 0x000ee8000c1e1900 */
[----:B------:R-:W3:Y:S04]  /*0e30*/  @P5 LDG.E R21, desc[UR4][R20.64] ;  /* 0x0000000414155981 */ /* 0x000ee8000c1e1900 */
[----:B------:R-:W4:Y:S04]  /*0e40*/  @!P6 LDG.E R18, desc[UR4][R12.64+0x4] ;  /* 0x000004040c12e981 */ /* 0x000f28000c1e1900 */
[----:B------:R-:W4:Y:S01]  /*0e50*/  @!P6 LDG.E R29, desc[UR4][R14.64+0x4] ;  /* 0x000004040e1de981 */ /* 0x000f22000c1e1900 */
[----:B------:R-:W-:-:S02]  /*0e60*/  @!P4 VIADD R8, R8, 0x1 ;  /* 0x000000010808c836 */ /* 0x000fc40000000000 */
[----:B------:R-:W-:-:S03]  /*0e70*/  IMAD.IADD R27, R27, 0x1, R3 ;  /* 0x000000011b1b7824 */ /* 0x000fc600078e0203 */
[----:B------:R-:W-:-:S05]  /*0e80*/  @P5 IADD3 R8, PT, PT, R8, 0x1, RZ ;  /* 0x0000000108085810 */ /* 0x000fca0007ffe0ff */
[----:B------:R-:W-:Y:S02]  /*0e90*/  @!P6 VIADD R8, R8, 0x1 ;  /* 0x000000010808e836 */ /* 0x000fe40000000000 */
[----:B--2---:R-:W-:-:S04]  /*0ea0*/  @!P4 FADD R17, R16, -R17 ;  /* 0x800000111011c221 */ /* 0x004fc80000000000 */
[----:B------:R-:W-:Y:S01]  /*0eb0*/  @!P4 FADD R2, R2, |R17| ;  /* 0x400000110202c221 */ /* 0x000fe20000000000 */
[----:B---3--:R-:W-:Y:S01]  /*0ec0*/  @P5 FADD R19, R22, -R21 ;  /* 0x8000001516135221 */ /* 0x008fe20000000000 */
[----:B------:R-:W-:Y:S01]  /*0ed0*/  VIADD R17, R5, 0x1 ;  /* 0x0000000105117836 */ /* 0x000fe20000000000 */
[----:B------:R-:W0:Y:S02]  /*0ee0*/  LDC.64 R22, c[0x0][0x380] ;  /* 0x0000e000ff167b82 */ /* 0x000e240000000a00 */
[----:B------:R-:W-:Y:S01]  /*0ef0*/  @P5 FADD R2, R2, |R19| ;  /* 0x4000001302025221 */ /* 0x000fe20000000000 */
[----:B----4-:R-:W-:Y:S01]  /*0f00*/  @!P6 FADD R29, R18, -R29 ;  /* 0x8000001d121de221 */ /* 0x010fe20000000000 */
[----:B------:R-:W-:-:S03]  /*0f10*/  IADD3 R18, P4, PT, R10, R27, RZ ;  /* 0x0000001b0a127210 */ /* 0x000fc60007f9e0ff */
[----:B------:R-:W-:Y:S01]  /*0f20*/  @!P6 FADD R2, R2, |R29| ;  /* 0x4000001d0202e221 */ /* 0x000fe20000000000 */
[----:B------:R-:W-:Y:S02]  /*0f30*/  LEA.HI.X.SX32 R20, R27, R11, 0x1, P4 ;  /* 0x0000000b1b147211 */ /* 0x000fe400020f0eff */
[C---:B------:R-:W-:Y:S02]  /*0f40*/  LEA R16, P5, R18.reuse, UR8, 0x2 ;  /* 0x0000000812107c11 */ /* 0x040fe4000f8a10ff */
[----:B------:R-:W-:Y:S02]  /*0f50*/  IADD3 R19, P6, PT, R25, R18, RZ ;  /* 0x0000001219137210 */ /* 0x000fe40007fde0ff */
[----:B------:R-:W-:Y:S02]  /*0f60*/  ISETP.GE.AND P4, PT, R17, R24, PT ;  /* 0x000000181100720c */ /* 0x000fe40003f86270 */
[--C-:B------:R-:W-:Y:S01]  /*0f70*/  LEA.HI.X R17, R18, UR9, R20.reuse, 0x2, P5 ;  /* 0x0000000912117c11 */ /* 0x100fe2000a8f1414 */
[----:B------:R-:W-:Y:S01]  /*0f80*/  IMAD.X R20, R7, 0x1, R20, P6 ;  /* 0x0000000107147824 */ /* 0x000fe200030e0614 */
[----:B------:R-:W-:-:S02]  /*0f90*/  LEA R18, P6, R19, UR10, 0x2 ;  /* 0x0000000a13127c11 */ /* 0x000fc4000f8c10ff */
[----:B------:R-:W-:Y:S02]  /*0fa0*/  ISETP.GT.AND P4, PT, R5, -0x2, !P4 ;  /* 0xfffffffe0500780c */ /* 0x000fe40006784270 */
[----:B------:R-:W-:Y:S02]  /*0fb0*/  LEA.HI.X R19, R19, UR11, R20, 0x2, P6 ;  /* 0x0000000b13137c11 */ /* 0x000fe4000b0f1414 */
[----:B------:R-:W-:Y:S02]  /*0fc0*/  PLOP3.LUT P6, PT, P0, P4, PT, 0x80, 0x8 ;  /* 0x000000000008781c */ /* 0x000fe400007c9070 */
[----:B------:R-:W-:-:S11]  /*0fd0*/  ISETP.LT.OR P5, PT, R9, RZ, !P1 ;  /* 0x000000ff0900720c */ /* 0x000fd60004fa1670 */
[----:B------:R-:W2:Y:S04]  /*0fe0*/  @P6 LDG.E R20, desc[UR4][R16.64+-0x8] ;  /* 0xfffff80410146981 */ /* 0x000ea8000c1e1900 */
[----:B------:R-:W2:Y:S04]  /*0ff0*/  @P6 LDG.E R21, desc[UR4][R18.64+-0x8] ;  /* 0xfffff80412156981 */ /* 0x000ea8000c1e1900 */
[----:B------:R-:W3:Y:S04]  /*1000*/  @!P5 LDG.E R12, desc[UR4][R12.64+0x8] ;  /* 0x000008040c0cd981 */ /* 0x000ee8000c1e1900 */
[----:B------:R-:W3:Y:S01]  /*1010*/  @!P5 LDG.E R15, desc[UR4][R14.64+0x8] ;  /* 0x000008040e0fd981 */ /* 0x000ee2000c1e1900 */
[----:B------:R-:W-:-:S04]  /*1020*/  @!P5 VIADD R8, R8, 0x1 ;  /* 0x000000010808d836 */ /* 0x000fc80000000000 */
[----:B------:R-:W-:Y:S02]  /*1030*/  @P6 VIADD R8, R8, 0x1 ;  /* 0x0000000108086836 */ /* 0x000fe40000000000 */
[----:B--2---:R-:W-:Y:S02]  /*1040*/  @P6 FADD R29, R20, -R21 ;  /* 0x80000015141d6221 */ /* 0x004fe40000000000 */
[----:B------:R-:W1:Y:S01]  /*1050*/  LDC.64 R20, c[0x0][0x388] ;  /* 0x0000e200ff147b82 */ /* 0x000e620000000a00 */
[----:B---3--:R-:W-:-:S04]  /*1060*/  @!P5 FADD R9, R12, -R15 ;  /* 0x8000000f0c09d221 */ /* 0x008fc80000000000 */
[----:B------:R-:W-:Y:S01]  /*1070*/  @!P5 FADD R2, R2, |R9| ;  /* 0x400000090202d221 */ /* 0x000fe20000000000 */
[----:B------:R-:W-:-:S03]  /*1080*/  ISETP.LT.OR P5, PT, R4, RZ, !P4 ;  /* 0x000000ff0400720c */ /* 0x000fc600067a1670 */
[----:B------:R-:W-:Y:S01]  /*1090*/  @P6 FADD R2, R2, |R29| ;  /* 0x4000001d02026221 */ /* 0x000fe20000000000 */
[----:B------:R-:W-:-:S09]  /*10a0*/  PLOP3.LUT P6, PT, P2, P4, PT, 0x80, 0x8 ;  /* 0x000000000008781c */ /* 0x000fd200017c9070 */
[----:B------:R-:W-:Y:S01]  /*10b0*/  @!P5 IADD3 R13, PT, PT, R10, R27, RZ ;  /* 0x0000001b0a0dd210 */ /* 0x000fe20007ffe0ff */
[----:B------:R-:W-:-:S03]  /*10c0*/  @!P5 IMAD.IADD R15, R6, 0x1, R27 ;  /* 0x00000001060fd824 */ /* 0x000fc600078e021b */
[----:B------:R-:W2:Y:S01]  /*10d0*/  @P6 LDG.E R9, desc[UR4][R16.64+-0x4] ;  /* 0xfffffc0410096981 */ /* 0x000ea2000c1e1900 */
[----:B0-----:R-:W-:-:S03]  /*10e0*/  @!P5 IMAD.WIDE R22, R13, 0x4, R22 ;  /* 0x000000040d16d825 */ /* 0x001fc600078e0216 */
[----:B------:R-:W2:Y:S01]  /*10f0*/  @P6 LDG.E R12, desc[UR4][R18.64+-0x4] ;  /* 0xfffffc04120c6981 */ /* 0x000ea2000c1e1900 */
[----:B-1----:R-:W-:-:S03]  /*1100*/  @!P5 IMAD.WIDE R20, R15, 0x4, R20 ;  /* 0x000000040f14d825 */ /* 0x002fc600078e0214 */
[----:B------:R-:W3:Y:S04]  /*1110*/  @!P5 LDG.E R22, desc[UR4][R22.64] ;  /* 0x000000041616d981 */ /* 0x000ee8000c1e1900 */
[----:B------:R-:W3:Y:S01]  /*1120*/  @!P5 LDG.E R21, desc[UR4][R20.64] ;  /* 0x000000041415d981 */ /* 0x000ee2000c1e1900 */
[----:B------:R-:W-:Y:S02]  /*1130*/  IMAD.IADD R27, R27, 0x1, R3 ;  /* 0x000000011b1b7824 */ /* 0x000fe400078e0203 */
[----:B------:R-:W-:-:S04]  /*1140*/  @P6 VIADD R8, R8, 0x1 ;  /* 0x0000000108086836 */ /* 0x000fc80000000000 */
[----:B------:R-:W-:Y:S02]  /*1150*/  @!P5 VIADD R8, R8, 0x1 ;  /* 0x000000010808d836 */ /* 0x000fe40000000000 */
[----:B--2---:R-:W-:-:S04]  /*1160*/  @P6 FADD R9, R9, -R12 ;  /* 0x8000000c09096221 */ /* 0x004fc80000000000 */
[----:B------:R-:W-:Y:S01]  /*1170*/  @P6 FADD R2, R2, |R9| ;  /* 0x4000000902026221 */ /* 0x000fe20000000000 */
[----:B------:R-:W-:Y:S01]  /*1180*/  IADD3 R14, P6, PT, R10, R27, RZ ;  /* 0x0000001b0a0e7210 */ /* 0x000fe20007fde0ff */
[----:B---3--:R-:W-:-:S03]  /*1190*/  @!P5 FADD R3, R22, -R21 ;  /* 0x800000151603d221 */ /* 0x008fc60000000000 */
[----:B------:R-:W-:Y:S01]  /*11a0*/  LEA.HI.X.SX32 R11, R27, R11, 0x1, P6 ;  /* 0x0000000b1b0b7211 */ /* 0x000fe200030f0eff */
[----:B------:R-:W0:Y:S01]  /*11b0*/  LDC.64 R22, c[0x0][0x380] ;  /* 0x0000e000ff167b82 */ /* 0x000e220000000a00 */
[----:B------:R-:W-:Y:S01]  /*11c0*/  LEA R12, P6, R14, UR8, 0x2 ;  /* 0x000000080e0c7c11 */ /* 0x000fe2000f8c10ff */
[----:B------:R-:W-:Y:S01]  /*11d0*/  @!P5 FADD R2, R2, |R3| ;  /* 0x400000030202d221 */ /* 0x000fe20000000000 */
[----:B------:R-:W-:Y:S01]  /*11e0*/  IADD3 R25, P5, PT, R25, R14, RZ ;  /* 0x0000000e19197210 */ /* 0x000fe20007fbe0ff */
[----:B------:R-:W-:Y:S01]  /*11f0*/  VIADD R3, R5, 0x2 ;  /* 0x0000000205037836 */ /* 0x000fe20000000000 */
[----:B------:R-:W-:Y:S02]  /*1200*/  LEA.HI.X R13, R14, UR9, R11, 0x2, P6 ;  /* 0x000000090e0d7c11 */ /* 0x000fe4000b0f140b */
[----:B------:R-:W-:Y:S02]  /*1210*/  IADD3.X R20, PT, PT, R7, R11, RZ, P5, !PT ;  /* 0x0000000b07147210 */ /* 0x000fe40002ffe4ff */
[----:B------:R-:W-:-:S02]  /*1220*/  LEA R14, P6, R25, UR10, 0x2 ;  /* 0x0000000a190e7c11 */ /* 0x000fc4000f8c10ff */
[----:B------:R-:W-:Y:S02]  /*1230*/  ISETP.GE.AND P5, PT, R3, R24, PT ;  /* 0x000000180300720c */ /* 0x000fe40003fa6270 */
[----:B------:R-:W-:Y:S02]  /*1240*/  LEA.HI.X R15, R25, UR11, R20, 0x2, P6 ;  /* 0x0000000b190f7c11 */ /* 0x000fe4000b0f1414 */
[----:B------:R-:W1:Y:S01]  /*1250*/  LDC.64 R20, c[0x0][0x388] ;  /* 0x0000e200ff147b82 */ /* 0x000e620000000a00 */
[----:B------:R-:W-:Y:S02]  /*1260*/  ISETP.GT.AND P5, PT, R5, -0x3, !P5 ;  /* 0xfffffffd0500780c */ /* 0x000fe40006fa4270 */
[----:B------:R-:W-:Y:S02]  /*1270*/  PLOP3.LUT P6, PT, P3, P4, PT, 0x80, 0x8 ;  /* 0x000000000008781c */ /* 0x000fe40001fc9070 */
[----:B------:R-:W-:Y:S02]  /*1280*/  PLOP3.LUT P4, PT, P1, P4, PT, 0x80, 0x8 ;  /* 0x000000000008781c */ /* 0x000fe40000f89070 */
[----:B------:R-:W-:-:S02]  /*1290*/  PLOP3.LUT P2, PT, P2, P5, PT, 0x80, 0x8 ;  /* 0x000000000008781c */ /* 0x000fc4000174b070 */
[----:B------:R-:W-:Y:S02]  /*12a0*/  PLOP3.LUT P0, PT, P0, P5, PT, 0x80, 0x8 ;  /* 0x000000000008781c */ /* 0x000fe4000070b070 */
[----:B------:R-:W-:Y:S02]  /*12b0*/  PLOP3.LUT P3, PT, P3, P5, PT, 0x80, 0x8 ;  /* 0x000000000008781c */ /* 0x000fe40001f6b070 */
[----:B------:R-:W-:Y:S02]  /*12c0*/  PLOP3.LUT P1, PT, P1, P5, PT, 0x80, 0x8 ;  /* 0x000000000008781c */ /* 0x000fe40000f2b070 */
[----:B------:R-:W-:Y:S01]  /*12d0*/  ISETP.LT.OR P5, PT, R4, RZ, !P5 ;  /* 0x000000ff0400720c */ /* 0x000fe20006fa1670 */
[----:B------:R-:W2:Y:S04]  /*12e0*/  @P6 LDG.E R3, desc[UR4][R18.64+0x4] ;  /* 0x0000040412036981 */ /* 0x000ea8000c1e1900 */
[----:B------:R-:W2:Y:S04]  /*12f0*/  @P6 LDG.E R4, desc[UR4][R16.64+0x4] ;  /* 0x0000040410046981 */ /* 0x000ea8000c1e1900 */
[----:B------:R-:W3:Y:S04]  /*1300*/  @P4 LDG.E R5, desc[UR4][R16.64+0x8] ;  /* 0x0000080410054981 */ /* 0x000ee8000c1e1900 */
[----:B------:R-:W3:Y:S01]  /*1310*/  @P4 LDG.E R24, desc[UR4][R18.64+0x8] ;  /* 0x0000080412184981 */ /* 0x000ee2000c1e1900 */
[----:B------:R-:W-:-:S02]  /*1320*/  @!P5 IMAD.IADD R9, R10, 0x1, R27 ;  /* 0x000000010a09d824 */ /* 0x000fc400078e021b */
[----:B------:R-:W-:Y:S01]  /*1330*/  @!P5 IMAD.IADD R27, R6, 0x1, R27 ;  /* 0x00000001061bd824 */ /* 0x000fe200078e021b */
[----:B------:R-:W4:Y:S01]  /*1340*/  @P0 LDG.E R7, desc[UR4][R12.64+-0x8] ;  /* 0xfffff8040c070981 */ /* 0x000f22000c1e1900 */
[----:B0-----:R-:W-:-:S03]  /*1350*/  @!P5 IMAD.WIDE R22, R9, 0x4, R22 ;  /* 0x000000040916d825 */ /* 0x001fc600078e0216 */
[----:B------:R-:W4:Y:S01]  /*1360*/  @P0 LDG.E R6, desc[UR4][R14.64+-0x8] ;  /* 0xfffff8040e060981 */ /* 0x000f22000c1e1900 */
[----:B-1----:R-:W-:-:S03]  /*1370*/  @!P5 IMAD.WIDE R20, R27, 0x4, R20 ;  /* 0x000000041b14d825 */ /* 0x002fc600078e0214 */
[----:B------:R-:W5:Y:S04]  /*1380*/  @P2 LDG.E R9, desc[UR4][R12.64+-0x4] ;  /* 0xfffffc040c092981 */ /* 0x000f68000c1e1900 */
[----:B------:R-:W5:Y:S04]  /*1390*/  @P2 LDG.E R10, desc[UR4][R14.64+-0x4] ;  /* 0xfffffc040e0a2981 */ /* 0x000f68000c1e1900 */
[----:B------:R-:W5:Y:S04]  /*13a0*/  @!P5 LDG.E R22, desc[UR4][R22.64] ;  /* 0x000000041616d981 */ /* 0x000f68000c1e1900 */
[----:B------:R-:W5:Y:S04]  /*13b0*/  @!P5 LDG.E R21, desc[UR4][R20.64] ;  /* 0x000000041415d981 */ /* 0x000f68000c1e1900 */
[----:B------:R-:W5:Y:S04]  /*13c0*/  @P3 LDG.E R11, desc[UR4][R12.64+0x4] ;  /* 0x000004040c0b3981 */ /* 0x000f68000c1e1900 */
[----:B------:R-:W5:Y:S04]  /*13d0*/  @P3 LDG.E R16, desc[UR4][R14.64+0x4] ;  /* 0x000004040e103981 */ /* 0x000f68000c1e1900 */
[----:B------:R-:W5:Y:S04]  /*13e0*/  @P1 LDG.E R17, desc[UR4][R12.64+0x8] ;  /* 0x000008040c111981 */ /* 0x000f68000c1e1900 */
[----:B------:R-:W5:Y:S01]  /*13f0*/  @P1 LDG.E R18, desc[UR4][R14.64+0x8] ;  /* 0x000008040e121981 */ /* 0x000f62000c1e1900 */
[----:B------:R-:W-:-:S04]  /*1400*/  @P6 VIADD R8, R8, 0x1 ;  /* 0x0000000108086836 */ /* 0x000fc80000000000 */
[----:B------:R-:W-:-:S04]  /*1410*/  @P4 VIADD R8, R8, 0x1 ;  /* 0x0000000108084836 */ /* 0x000fc80000000000 */
[----:B------:R-:W-:-:S05]  /*1420*/  @P0 VIADD R8, R8, 0x1 ;  /* 0x0000000108080836 */ /* 0x000fca0000000000 */
[----:B------:R-:W-:-:S05]  /*1430*/  @P2 IADD3 R8, PT, PT, R8, 0x1, RZ ;  /* 0x0000000108082810 */ /* 0x000fca0007ffe0ff */
[----:B------:R-:W-:-:S04]  /*1440*/  @!P5 VIADD R8, R8, 0x1 ;  /* 0x000000010808d836 */ /* 0x000fc80000000000 */
[----:B------:R-:W-:-:S04]  /*1450*/  @P3 VIADD R8, R8, 0x1 ;  /* 0x0000000108083836 */ /* 0x000fc80000000000 */
[----:B------:R-:W-:Y:S01]  /*1460*/  @P1 VIADD R8, R8, 0x1 ;  /* 0x0000000108081836 */ /* 0x000fe20000000000 */
[----:B------:R-:W-:Y:S01]  /*1470*/  BSSY.RECONVERGENT B1, `(.L_x_23) ;  /* 0x000001c000017945 */ /* 0x000fe20003800200 */
[----:B--2---:R-:W-:-:S04]  /*1480*/  @P6 FADD R3, R4, -R3 ;  /* 0x8000000304036221 */ /* 0x004fc80000000000 */
[----:B------:R-:W-:Y:S01]  /*1490*/  @P6 FADD R2, R2, |R3| ;  /* 0x4000000302026221 */ /* 0x000fe20000000000 */
[----:B---3--:R-:W-:-:S04]  /*14a0*/  @P4 FADD R5, R5, -R24 ;  /* 0x8000001805054221 */ /* 0x008fc80000000000 */
[----:B------:R-:W-:Y:S01]  /*14b0*/  @P4 FADD R2, R2, |R5| ;  /* 0x4000000502024221 */ /* 0x000fe20000000000 */
[----:B----4-:R-:W-:Y:S01]  /*14c0*/  @P0 FADD R7, R7, -R6 ;  /* 0x8000000607070221 */ /* 0x010fe20000000000 */
[----:B------:R-:W-:-:S03]  /*14d0*/  I2FP.F32.U32 R5, R8 ;  /* 0x0000000800057245 */ /* 0x000fc60000201000 */
[----:B------:R-:W-:Y:S01]  /*14e0*/  @P0 FADD R2, R2, |R7| ;  /* 0x4000000702020221 */ /* 0x000fe20000000000 */
[----:B-----5:R-:W-:Y:S01]  /*14f0*/  @P2 FADD R9, R9, -R10 ;  /* 0x8000000a09092221 */ /* 0x020fe20000000000 */
[----:B------:R-:W0:Y:S03]  /*1500*/  MUFU.RCP R4, R5 ;  /* 0x0000000500047308 */ /* 0x000e260000001000 */
[----:B------:R-:W-:Y:S01]  /*1510*/  @P2 FADD R2, R2, |R9| ;  /* 0x4000000902022221 */ /* 0x000fe20000000000 */
[----:B------:R-:W-:-:S04]  /*1520*/  @!P5 FADD R21, R22, -R21 ;  /* 0x800000151615d221 */ /* 0x000fc80000000000 */
[----:B------:R-:W-:Y:S01]  /*1530*/  @!P5 FADD R2, R2, |R21| ;  /* 0x400000150202d221 */ /* 0x000fe20000000000 */
[----:B------:R-:W-:-:S04]  /*1540*/  @P3 FADD R11, R11, -R16 ;  /* 0x800000100b0b3221 */ /* 0x000fc80000000000 */
[----:B------:R-:W-:Y:S01]  /*1550*/  @P3 FADD R2, R2, |R11| ;  /* 0x4000000b02023221 */ /* 0x000fe20000000000 */
[----:B------:R-:W-:-:S04]  /*1560*/  @P1 FADD R17, R17, -R18 ;  /* 0x8000001211111221 */ /* 0x000fc80000000000 */
[----:B------:R-:W-:Y:S01]  /*1570*/  @P1 FADD R2, R2, |R17| ;  /* 0x4000001102021221 */ /* 0x000fe20000000000 */
[----:B0-----:R-:W-:-:S03]  /*1580*/  FFMA R3, -R5, R4, 1 ;  /* 0x3f80000005037423 */ /* 0x001fc60000000104 */
[----:B------:R-:W0:Y:S01]  /*1590*/  FCHK P0, R2, R5 ;  /* 0x0000000502007302 */ /* 0x000e220000000000 */
[----:B------:R-:W-:-:S04]  /*15a0*/  FFMA R3, R4, R3, R4 ;  /* 0x0000000304037223 */ /* 0x000fc80000000004 */
[----:B------:R-:W-:-:S04]  /*15b0*/  FFMA R4, R3, R2, RZ ;  /* 0x0000000203047223 */ /* 0x000fc800000000ff */
[----:B------:R-:W-:-:S04]  /*15c0*/  FFMA R7, -R5, R4, R2 ;  /* 0x0000000405077223 */ /* 0x000fc80000000102 */
[----:B------:R-:W-:Y:S01]  /*15d0*/  FFMA R7, R3, R7, R4 ;  /* 0x0000000703077223 */ /* 0x000fe20000000004 */
[----:B0-----:R-:W-:Y:S06]  /*15e0*/  @!P0 BRA `(.L_x_24) ;  /* 0x0000000000108947 */ /* 0x001fec0003800000 */
[----:B------:R-:W-:Y:S01]  /*15f0*/  IMAD.MOV.U32 R3, RZ, RZ, R2 ;  /* 0x000000ffff037224 */ /* 0x000fe200078e0002 */
[----:B------:R-:W-:-:S07]  /*1600*/  MOV R4, 0x1620 ;  /* 0x0000162000047802 */ /* 0x000fce0000000f00 */
[----:B------:R-:W-:Y:S05]  /*1610*/  CALL.REL.NOINC `($__internal_1_$__cuda_sm3x_div_rn_noftz_f32_slowpath) ;  /* 0x00000000001c7944 */ /* 0x000fea0003c00000 */
[----:B------:R-:W-:-:S07]  /*1620*/  IMAD.MOV.U32 R7, RZ, RZ, R2 ;  /* 0x000000ffff077224 */ /* 0x000fce00078e0002 */
.L_x_24:
[----:B------:R-:W-:Y:S05]  /*1630*/  BSYNC.RECONVERGENT B1 ;  /* 0x0000000000017941 */ /* 0x000fea0003800200 */
.L_x_23:
[----:B------:R-:W-:Y:S05]  /*1640*/  BSYNC.RECONVERGENT B0 ;  /* 0x0000000000007941 */ /* 0x000fea0003800200 */
.L_x_22:
[----:B------:R-:W0:Y:S02]  /*1650*/  LDC.64 R2, c[0x0][0x390] ;  /* 0x0000e400ff027b82 */ /* 0x000e240000000a00 */
[----:B0-----:R-:W-:-:S05]  /*1660*/  IMAD.WIDE R2, R0, 0x4, R2 ;  /* 0x0000000400027825 */ /* 0x001fca00078e0202 */
[----:B------:R-:W-:Y:S01]  /*1670*/  STG.E desc[UR4][R2.64], R7 ;  /* 0x0000000702007986 */ /* 0x000fe2000c101904 */
[----:B------:R-:W-:Y:S05]  /*1680*/  EXIT ;  /* 0x000000000000794d */ /* 0x000fea0003800000 */
        .weak           $__internal_1_$__cuda_sm3x_div_rn_noftz_f32_slowpath
        .type           $__internal_1_$__cuda_sm3x_div_rn_noftz_f32_slowpath,@function
        .size           $__internal_1_$__cuda_sm3x_div_rn_noftz_f32_slowpath,(.L_x_42 - $__internal_1_$__cuda_sm3x_div_rn_noftz_f32_slowpath)
$__internal_1_$__cuda_sm3x_div_rn_noftz_f32_slowpath:
[----:B------:R-:W-:Y:S01]  /*1690*/  SHF.R.U32.HI R6, RZ, 0x17, R5 ;  /* 0x00000017ff067819 */ /* 0x000fe20000011605 */
[----:B------:R-:W-:Y:S01]  /*16a0*/  BSSY.RECONVERGENT B2, `(.L_x_25) ;  /* 0x0000063000027945 */ /* 0x000fe20003800200 */
[----:B------:R-:W-:Y:S02]  /*16b0*/  SHF.R.U32.HI R2, RZ, 0x17, R3 ;  /* 0x00000017ff027819 */ /* 0x000fe40000011603 */
[----:B------:R-:W-:Y:S02]  /*16c0*/  LOP3.LUT R11, R6, 0xff, RZ, 0xc0, !PT ;  /* 0x000000ff060b7812 */ /* 0x000fe400078ec0ff */
[----:B------:R-:W-:Y:S02]  /*16d0*/  LOP3.LUT R8, R2, 0xff, RZ, 0xc0, !PT ;  /* 0x000000ff02087812 */ /* 0x000fe400078ec0ff */
[----:B------:R-:W-:-:S03]  /*16e0*/  IADD3 R9, PT, PT, R11, -0x1, RZ ;  /* 0xffffffff0b097810 */ /* 0x000fc60007ffe0ff */
[----:B------:R-:W-:Y:S01]  /*16f0*/  VIADD R7, R8, 0xffffffff ;  /* 0xffffffff08077836 */ /* 0x000fe20000000000 */
        /* <DEDUP_REMOVED lines=26> */
[----:B------:R-:W-:-:S03]  /*18a0*/  @!P1 FFMA R5, R2, 1.84467440737095516160e+19, RZ ;  /* 0x5f80000002059823 */ /* 0x000fc600000000ff */
[----:B------:R-:W-:-:S07]  /*18b0*/  @!P1 IADD3 R6, PT, PT, R6, 0x40, RZ ;  /* 0x0000004006069810 */ /* 0x000fce0007ffe0ff */
.L_x_26:
[----:B------:R-:W-:Y:S01]  /*18c0*/  LEA R2, R11, 0xc0800000, 0x17 ;  /* 0xc08000000b027811 */ /* 0x000fe200078eb8ff */
[----:B------:R-:W-:Y:S01]  /*18d0*/  VIADD R8, R8, 0xffffff81 ;  /* 0xffffff8108087836 */ /* 0x000fe20000000000 */
[----:B------:R-:W-:Y:S03]  /*18e0*/  BSSY.RECONVERGENT B3, `(.L_x_31) ;  /* 0x0000035000037945 */ /* 0x000fe60003800200 */
[----:B------:R-:W-:Y:S02]  /*18f0*/  IMAD.IADD R5, R5, 0x1, -R2 ;  /* 0x0000000105057824 */ /* 0x000fe400078e0a02 */
[C---:B------:R-:W-:Y:S02]  /*1900*/  IMAD R2, R8.reuse, -0x800000, R3 ;  /* 0xff80000008027824 */ /* 0x040fe400078e0203 */
[----:B------:R0:W1:Y:S01]  /*1910*/  MUFU.RCP R7, R5 ;  /* 0x0000000500077308 */ /* 0x0000620000001000 */
[----:B------:R-:W-:Y:S01]  /*1920*/  FADD.FTZ R9, -R5, -RZ ;  /* 0x800000ff05097221 */ /* 0x000fe20000010100 */
[----:B0-----:R-:W-:-:S05]  /*1930*/  IADD3 R5, PT, PT, R8, 0x7f, -R11 ;  /* 0x0000007f08057810 */ /* 0x001fca0007ffe80b */
[----:B------:R-:W-:Y:S02]  /*1940*/  IMAD.IADD R5, R5, 0x1, R6 ;  /* 0x0000000105057824 */ /* 0x000fe400078e0206 */
        /* <DEDUP_REMOVED lines=20> */
[CCC-:B------:R-:W-:Y:S01]  /*1a90*/  FFMA.RZ R3, R12.reuse, R10.reuse, R7.reuse ;  /* 0x0000000a0c037223 */ /* 0x1c0fe2000000c007 */
[C---:B------:R-:W-:Y:S01]  /*1aa0*/  IADD3 R8, PT, PT, R9.reuse, 0x20, RZ ;  /* 0x0000002009087810 */ /* 0x040fe20007ffe0ff */
[CCC-:B------:R-:W-:Y:S01]  /*1ab0*/  FFMA.RM R6, R12.reuse, R10.reuse, R7.reuse ;  /* 0x0000000a0c067223 */ /* 0x1c0fe20000004007 */
        /* <DEDUP_REMOVED lines=19> */
.L_x_33:
[----:B------:R-:W-:-:S04]  /*1bf0*/  LOP3.LUT R2, R2, 0x80000000, RZ, 0xc0, !PT ;  /* 0x8000000002027812 */ /* 0x000fc800078ec0ff */
[----:B------:R-:W-:Y:S01]  /*1c00*/  LOP3.LUT R2, R2, 0x7f800000, RZ, 0xfc, !PT ;  /* 0x7f80000002027812 */ /* 0x000fe200078efcff */
[----:B------:R-:W-:Y:S06]  /*1c10*/  BRA `(.L_x_34) ;  /* 0x0000000000047947 */ /* 0x000fec0003800000 */
.L_x_32:
[----:B------:R-:W-:-:S07]  /*1c20*/  IMAD R2, R5, 0x800000, R2 ;  /* 0x0080000005027824 */ /* 0x000fce00078e0202 */
.L_x_34:
[----:B------:R-:W-:Y:S05]  /*1c30*/  BSYNC.RECONVERGENT B3 ;  /* 0x0000000000037941 */ /* 0x000fea0003800200 */
.L_x_31:
[----:B------:R-:W-:Y:S05]  /*1c40*/  BRA `(.L_x_35) ;  /* 0x0000000000207947 */ /* 0x000fea0003800000 */
.L_x_30:
[----:B------:R-:W-:-:S04]  /*1c50*/  LOP3.LUT R2, R5, 0x80000000, R3, 0x48, !PT ;  /* 0x8000000005027812 */ /* 0x000fc800078e4803 */
[----:B------:R-:W-:Y:S01]  /*1c60*/  LOP3.LUT R2, R2, 0x7f800000, RZ, 0xfc, !PT ;  /* 0x7f80000002027812 */ /* 0x000fe200078efcff */
[----:B------:R-:W-:Y:S06]  /*1c70*/  BRA `(.L_x_35) ;  /* 0x0000000000147947 */ /* 0x000fec0003800000 */
.L_x_29:
[----:B------:R-:W-:Y:S01]  /*1c80*/  LOP3.LUT R2, R5, 0x80000000, R3, 0x48, !PT ;  /* 0x8000000005027812 */ /* 0x000fe200078e4803 */
[----:B------:R-:W-:Y:S06]  /*1c90*/  BRA `(.L_x_35) ;  /* 0x00000000000c7947 */ /* 0x000fec0003800000 */
.L_x_28:
[----:B------:R-:W0:Y:S01]  /*1ca0*/  MUFU.RSQ R2, -QNAN ;  /* 0xffc0000000027908 */ /* 0x000e220000001400 */
[----:B------:R-:W-:Y:S05]  /*1cb0*/  BRA `(.L_x_35) ;  /* 0x0000000000047947 */ /* 0x000fea0003800000 */
.L_x_27:
[----:B------:R-:W-:-:S07]  /*1cc0*/  FADD.FTZ R2, R3, R2 ;  /* 0x0000000203027221 */ /* 0x000fce0000010000 */
.L_x_35:
[----:B------:R-:W-:Y:S05]  /*1cd0*/  BSYNC.RECONVERGENT B2 ;  /* 0x0000000000027941 */ /* 0x000fea0003800200 */
.L_x_25:
[----:B------:R-:W-:-:S04]  /*1ce0*/  IMAD.MOV.U32 R5, RZ, RZ, 0x0 ;  /* 0x00000000ff057424 */ /* 0x000fc800078e00ff */
[----:B0-----:R-:W-:Y:S05]  /*1cf0*/  RET.REL.NODEC R4 `(_Z3ad_PfS_S_iiii) ;  /* 0xffffffe004c07950 */ /* 0x001fea0003c3ffff */
.L_x_36:
        /* <DEDUP_REMOVED lines=16> */
.L_x_42:


//--------------------- .text._Z13gray2display_PfPhi --------------------------
	.section	.text._Z13gray2display_PfPhi,"ax",@progbits
	.align	128
        .global         _Z13gray2display_PfPhi
        .type           _Z13gray2display_PfPhi,@function
        .size           _Z13gray2display_PfPhi,(.L_x_46 - _Z13gray2display_PfPhi)
        .other          _Z13gray2display_PfPhi,@"STO_CUDA_ENTRY STV_DEFAULT"
_Z13gray2display_PfPhi:
.text._Z13gray2display_PfPhi:
        /* <DEDUP_REMOVED lines=9> */
[----:B------:R-:W1:Y:S01]  /*0090*/  LDCU.64 UR4, c[0x0][0x358] ;  /* 0x00006b00ff0477ac */ /* 0x000e620008000a00 */
[----:B------:R-:W2:Y:S01]  /*00a0*/  LDCU.64 UR6, c[0x0][0x388] ;  /* 0x00007100ff0677ac */ /* 0x000ea20008000a00 */
[----:B0-----:R-:W-:-:S05]  /*00b0*/  IMAD.WIDE R2, R5, 0x4, R2 ;  /* 0x0000000405027825 */ /* 0x001fca00078e0202 */
[----:B-1----:R-:W3:Y:S01]  /*00c0*/  LDG.E R0, desc[UR4][R2.64] ;  /* 0x0000000402007981 */ /* 0x002ee2000c1e1900 */
[----:B------:R-:W-:-:S04]  /*00d0*/  SHF.L.U32 R5, R5, 0x2, RZ ;  /* 0x0000000205057819 */ /* 0x000fc800000006ff */
[----:B--2---:R-:W-:-:S04]  /*00e0*/  IADD3 R4, P0, PT, R5, UR6, RZ ;  /* 0x0000000605047c10 */ /* 0x004fc8000ff1e0ff */
[----:B------:R-:W-:Y:S01]  /*00f0*/  LEA.HI.X.SX32 R5, R5, UR7, 0x1, P0 ;  /* 0x0000000705057c11 */ /* 0x000fe200080f0eff */
[----:B---3--:R-:W0:Y:S04]  /*0100*/  F2I.U32.TRUNC.NTZ R7, R0 ;  /* 0x0000000000077305 */ /* 0x008e28000020f000 */
[----:B0-----:R-:W-:Y:S04]  /*0110*/  STG.E.U8 desc[UR4][R4.64], R7 ;  /* 0x0000000704007986 */ /* 0x001fe8000c101104 */
[----:B------:R-:W2:Y:S02]  /*0120*/  LDG.E R6, desc[UR4][R2.64] ;  /* 0x0000000402067981 */ /* 0x000ea4000c1e1900 */
[----:B--2---:R-:W0:Y:S02]  /*0130*/  F2I.U32.TRUNC.NTZ R9, R6 ;  /* 0x0000000600097305 */ /* 0x004e24000020f000 */
[----:B0-----:R-:W-:Y:S04]  /*0140*/  STG.E.U8 desc[UR4][R4.64+0x1], R9 ;  /* 0x0000010904007986 */ /* 0x001fe8000c101104 */
[----:B------:R-:W2:Y:S04]  /*0150*/  LDG.E R8, desc[UR4][R2.64] ;  /* 0x0000000402087981 */ /* 0x000ea8000c1e1900 */
[----:B------:R-:W-:Y:S01]  /*0160*/  STG.E.U8 desc[UR4][R4.64+0x3], RZ ;  /* 0x000003ff04007986 */ /* 0x000fe2000c101104 */
[----:B--2---:R-:W0:Y:S03]  /*0170*/  F2I.U32.TRUNC.NTZ R11, R8 ;  /* 0x00000008000b7305 */ /* 0x004e26000020f000 */
[----:B0-----:R-:W-:Y:S01]  /*0180*/  STG.E.U8 desc[UR4][R4.64+0x2], R11 ;  /* 0x0000020b04007986 */ /* 0x001fe2000c101104 */
[----:B------:R-:W-:Y:S05]  /*0190*/  EXIT ;  /* 0x000000000000794d */ /* 0x000fea0003800000 */
.L_x_37:
        /* <DEDUP_REMOVED lines=14> */
.L_x_46:


//--------------------- .text._Z9rgb2gray_PhPfi   --------------------------
	.section	.text._Z9rgb2gray_PhPfi,"ax",@progbits
	.align	128
        .global         _Z9rgb2gray_PhPfi
        .type           _Z9rgb2gray_PhPfi,@function
        .size           _Z9rgb2gray_PhPfi,(.L_x_47 - _Z9rgb2gray_PhPfi)
        .other          _Z9rgb2gray_PhPfi,@"STO_CUDA_ENTRY STV_DEFAULT"
_Z9rgb2gray_PhPfi:
.text._Z9rgb2gray_PhPfi:
        /* <DEDUP_REMOVED lines=8> */
[----:B------:R-:W0:Y:S01]  /*0080*/  LDCU.64 UR6, c[0x0][0x380] ;  /* 0x00007000ff0677ac */ /* 0x000e220008000a00 */
[----:B------:R-:W-:Y:S01]  /*0090*/  SHF.L.U32 R0, R13, 0x2, RZ ;  /* 0x000000020d007819 */ /* 0x000fe200000006ff */
[----:B------:R-:W1:Y:S01]  /*00a0*/  LDC.64 R10, c[0x0][0x388] ;  /* 0x0000e200ff0a7b82 */ /* 0x000e620000000a00 */
[----:B------:R-:W2:Y:S02]  /*00b0*/  LDCU.64 UR4, c[0x0][0x358] ;  /* 0x00006b00ff0477ac */ /* 0x000ea40008000a00 */
[----:B0-----:R-:W-:-:S04]  /*00c0*/  IADD3 R2, P0, PT, R0, UR6, RZ ;  /* 0x0000000600027c10 */ /* 0x001fc8000ff1e0ff */
[----:B------:R-:W-:-:S05]  /*00d0*/  LEA.HI.X.SX32 R3, R0, UR7, 0x1, P0 ;  /* 0x0000000700037c11 */ /* 0x000fca00080f0eff */
[----:B--2---:R-:W2:Y:S04]  /*00e0*/  LDG.E.U8 R0, desc[UR4][R2.64+0x2] ;  /* 0x0000020402007981 */ /* 0x004ea8000c1e1100 */
[----:B------:R-:W3:Y:S04]  /*00f0*/  LDG.E.U8 R6, desc[UR4][R2.64+0x1] ;  /* 0x0000010402067981 */ /* 0x000ee8000c1e1100 */
[----:B------:R1:W4:Y:S01]  /*0100*/  LDG.E.U8 R8, desc[UR4][R2.64] ;  /* 0x0000000402087981 */ /* 0x000322000c1e1100 */
[----:B------:R-:W-:Y:S01]  /*0110*/  UMOV UR6, 0xe5604189 ;  /* 0xe560418900067882 */ /* 0x000fe20000000000 */
[----:B------:R-:W-:Y:S01]  /*0120*/  UMOV UR7, 0x3fd322d0 ;  /* 0x3fd322d000077882 */ /* 0x000fe20000000000 */
[----:B-1----:R-:W-:Y:S01]  /*0130*/  IMAD.WIDE R2, R13, 0x4, R10 ;  /* 0x000000040d027825 */ /* 0x002fe200078e020a */
[----:B--2---:R-:W0:Y:S08]  /*0140*/  I2F.F64.U16 R4, R0 ;  /* 0x0000000000047312 */ /* 0x004e300000101800 */
[----:B---3--:R-:W1:Y:S01]  /*0150*/  I2F.F64.U16 R6, R6 ;  /* 0x0000000600067312 */ /* 0x008e620000101800 */
[----:B0-----:R-:W-:-:S07]  /*0160*/  DMUL R4, R4, UR6 ;  /* 0x0000000604047c28 */ /* 0x001fce0008000000 */
[----:B----4-:R-:W0:Y:S01]  /*0170*/  I2F.F64.U16 R8, R8 ;  /* 0x0000000800087312 */ /* 0x010e220000101800 */
[----:B------:R-:W-:Y:S01]  /*0180*/  UMOV UR6, 0x39581062 ;  /* 0x3958106200067882 */ /* 0x000fe20000000000 */
[----:B------:R-:W-:Y:S02]  /*0190*/  UMOV UR7, 0x3fe2c8b4 ;  /* 0x3fe2c8b400077882 */ /* 0x000fe40000000000 */
[----:B-1----:R-:W-:Y:S01]  /*01a0*/  DFMA R4, R6, UR6, R4 ;  /* 0x0000000606047c2b */ /* 0x002fe20008000004 */
[----:B------:R-:W-:Y:S01]  /*01b0*/  UMOV UR6, 0x9fbe76c9 ;  /* 0x9fbe76c900067882 */ /* 0x000fe20000000000 */
[----:B------:R-:W-:-:S06]  /*01c0*/  UMOV UR7, 0x3fbd2f1a ;  /* 0x3fbd2f1a00077882 */ /* 0x000fcc0000000000 */
[----:B0-----:R-:W-:-:S10]  /*01d0*/  DFMA R4, R8, UR6, R4 ;  /* 0x0000000608047c2b */ /* 0x001fd40008000004 */
[----:B------:R-:W0:Y:S02]  /*01e0*/  F2F.F32.F64 R5, R4 ;  /* 0x0000000400057310 */ /* 0x000e240000301000 */
[----:B0-----:R-:W-:Y:S01]  /*01f0*/  STG.E desc[UR4][R2.64], R5 ;  /* 0x0000000502007986 */ /* 0x001fe2000c101904 */
[----:B------:R-:W-:Y:S05]  /*0200*/  EXIT ;  /* 0x000000000000794d */ /* 0x000fea0003800000 */
.L_x_38:
        /* <DEDUP_REMOVED lines=15> */
.L_x_47:


//--------------------- .text._Z4mul_Pffi         --------------------------
	.section	.text._Z4mul_Pffi,"ax",@progbits
	.align	128
        .global         _Z4mul_Pffi
        .type           _Z4mul_Pffi,@function
        .size           _Z4mul_Pffi,(.L_x_48 - _Z4mul_Pffi)
        .other          _Z4mul_Pffi,@"STO_CUDA_ENTRY STV_DEFAULT"
_Z4mul_Pffi:
.text._Z4mul_Pffi:
        /* <DEDUP_REMOVED lines=10> */
[----:B------:R-:W2:Y:S01]  /*00a0*/  LDCU UR6, c[0x0][0x388] ;  /* 0x00007100ff0677ac */ /* 0x000ea20008000800 */
[----:B0-----:R-:W-:-:S05]  /*00b0*/  IMAD.WIDE R2, R5, 0x4, R2 ;  /* 0x0000000405027825 */ /* 0x001fca00078e0202 */
[----:B-1----:R-:W2:Y:S02]  /*00c0*/  LDG.E R0, desc[UR4][R2.64] ;  /* 0x0000000402007981 */ /* 0x002ea4000c1e1900 */
[----:B--2---:R-:W-:-:S05]  /*00d0*/  FMUL R5, R0, UR6 ;  /* 0x0000000600057c20 */ /* 0x004fca0008400000 */
[----:B------:R-:W-:Y:S01]  /*00e0*/  STG.E desc[UR4][R2.64], R5 ;  /* 0x0000000502007986 */ /* 0x000fe2000c101904 */
[----:B------:R-:W-:Y:S05]  /*00f0*/  EXIT ;  /* 0x000000000000794d */ /* 0x000fea0003800000 */
.L_x_39:
        /* <DEDUP_REMOVED lines=16> */
.L_x_48:


//--------------------- .text._Z5zero_Pfi         --------------------------
	.section	.text._Z5zero_Pfi,"ax",@progbits
	.align	128
        .global         _Z5zero_Pfi
        .type           _Z5zero_Pfi,@function
        .size           _Z5zero_Pfi,(.L_x_49 - _Z5zero_Pfi)
        .other          _Z5zero_Pfi,@"STO_CUDA_ENTRY STV_DEFAULT"
_Z5zero_Pfi:
.text._Z5zero_Pfi:
        /* <DEDUP_REMOVED lines=10> */
[----:B0-----:R-:W-:-:S05]  /*00a0*/  IMAD.WIDE R2, R5, 0x4, R2 ;  /* 0x0000000405027825 */ /* 0x001fca00078e0202 */
[----:B-1----:R-:W-:Y:S01]  /*00b0*/  STG.E desc[UR4][R2.64], RZ ;  /* 0x000000ff02007986 */ /* 0x002fe2000c101904 */
[----:B------:R-:W-:Y:S05]  /*00c0*/  EXIT ;  /* 0x000000000000794d */ /* 0x000fea0003800000 */
.L_x_40:
        /* <DEDUP_REMOVED lines=11> */
.L_x_49:


//--------------------- .nv.shared.reserved.0     --------------------------
	.section	.nv.shared.reserved.0,"aw",@nobits
	.weak		__nv_reservedSMEM_offset_0_alias
	.size		__nv_reservedSMEM_offset_0_alias, 0, 64
	.other		__nv_reservedSMEM_offset_0_alias,@"STO_CUDA_RESERVED_SHARED STV_DEFAULT"
__nv_reservedSMEM_offset_0_alias:
	.zero		0
	.zero		64


//--------------------- .nv.constant0._Z11downsample_PfS_iii --------------------------
	.section	.nv.constant0._Z11downsample_PfS_iii,"a",@progbits
	.sectionflags	@""
	.align	4
.nv.constant0._Z11downsample_PfS_iii:
	.zero		924


//--------------------- .nv.constant0._Z7argmin_PfS_ii --------------------------
	.section	.nv.constant0._Z7argmin_PfS_ii,"a",@progbits
	.sectionflags	@""
	.align	4
.nv.constant0._Z7argmin_PfS_ii:
	.zero		920


//--------------------- .nv.constant0._Z3ad_PfS_S_iiii --------------------------
	.section	.nv.constant0._Z3ad_PfS_S_iiii,"a",@progbits
	.sectionflags	@""
	.align	4
.nv.constant0._Z3ad_PfS_S_iiii:
	.zero		936


//--------------------- .nv.constant0._Z13gray2display_PfPhi --------------------------
	.section	.nv.constant0._Z13gray2display_PfPhi,"a",@progbits
	.sectionflags	@""
	.align	4
.nv.constant0._Z13gray2display_PfPhi:
	.zero		916


//--------------------- .nv.constant0._Z9rgb2gray_PhPfi --------------------------
	.section	.nv.constant0._Z9rgb2gray_PhPfi,"a",@progbits
	.sectionflags	@""
	.align	4
.nv.constant0._Z9rgb2gray_PhPfi:
	.zero		916


//--------------------- .nv.constant0._Z4mul_Pffi --------------------------
	.section	.nv.constant0._Z4mul_Pffi,"a",@progbits
	.sectionflags	@""
	.align	4
.nv.constant0._Z4mul_Pffi:
	.zero		912


//--------------------- .nv.constant0._Z5zero_Pfi --------------------------
	.section	.nv.constant0._Z5zero_Pfi,"a",@progbits
	.sectionflags	@""
	.align	4
.nv.constant0._Z5zero_Pfi:
	.zero		908


//--------------------- SYMBOLS --------------------------

	.type		.nv.reservedSmem.offset0,@object
	.size		.nv.reservedSmem.offset0,0x4
